//
// Generated by NVIDIA NVVM Compiler
//
// Compiler Build ID: CL-36424714
// Cuda compilation tools, release 13.0, V13.0.88
// Based on NVVM 20.0.0
//

.version 9.0
.target sm_100
.address_size 64

	// .globl	_Z33dense_voxelization_idx_gpu_kerneliifffiiiPKfPKiPiS3_S3_

.visible .entry _Z33dense_voxelization_idx_gpu_kerneliifffiiiPKfPKiPiS3_S3_(
	.param .u32 _Z33dense_voxelization_idx_gpu_kerneliifffiiiPKfPKiPiS3_S3__param_0,
	.param .u32 _Z33dense_voxelization_idx_gpu_kerneliifffiiiPKfPKiPiS3_S3__param_1,
	.param .f32 _Z33dense_voxelization_idx_gpu_kerneliifffiiiPKfPKiPiS3_S3__param_2,
	.param .f32 _Z33dense_voxelization_idx_gpu_kerneliifffiiiPKfPKiPiS3_S3__param_3,
	.param .f32 _Z33dense_voxelization_idx_gpu_kerneliifffiiiPKfPKiPiS3_S3__param_4,
	.param .u32 _Z33dense_voxelization_idx_gpu_kerneliifffiiiPKfPKiPiS3_S3__param_5,
	.param .u32 _Z33dense_voxelization_idx_gpu_kerneliifffiiiPKfPKiPiS3_S3__param_6,
	.param .u32 _Z33dense_voxelization_idx_gpu_kerneliifffiiiPKfPKiPiS3_S3__param_7,
	.param .u64 .ptr .align 1 _Z33dense_voxelization_idx_gpu_kerneliifffiiiPKfPKiPiS3_S3__param_8,
	.param .u64 .ptr .align 1 _Z33dense_voxelization_idx_gpu_kerneliifffiiiPKfPKiPiS3_S3__param_9,
	.param .u64 .ptr .align 1 _Z33dense_voxelization_idx_gpu_kerneliifffiiiPKfPKiPiS3_S3__param_10,
	.param .u64 .ptr .align 1 _Z33dense_voxelization_idx_gpu_kerneliifffiiiPKfPKiPiS3_S3__param_11,
	.param .u64 .ptr .align 1 _Z33dense_voxelization_idx_gpu_kerneliifffiiiPKfPKiPiS3_S3__param_12
)
{
	.reg .pred 	%p<7>;
	.reg .b32 	%r<27>;
	.reg .b32 	%f<13>;
	.reg .b64 	%rd<17>;

	ld.param.u32 	%r7, [_Z33dense_voxelization_idx_gpu_kerneliifffiiiPKfPKiPiS3_S3__param_0];
	ld.param.u32 	%r11, [_Z33dense_voxelization_idx_gpu_kerneliifffiiiPKfPKiPiS3_S3__param_1];
	ld.param.f32 	%f4, [_Z33dense_voxelization_idx_gpu_kerneliifffiiiPKfPKiPiS3_S3__param_2];
	ld.param.f32 	%f5, [_Z33dense_voxelization_idx_gpu_kerneliifffiiiPKfPKiPiS3_S3__param_3];
	ld.param.f32 	%f6, [_Z33dense_voxelization_idx_gpu_kerneliifffiiiPKfPKiPiS3_S3__param_4];
	ld.param.u32 	%r8, [_Z33dense_voxelization_idx_gpu_kerneliifffiiiPKfPKiPiS3_S3__param_5];
	ld.param.u32 	%r9, [_Z33dense_voxelization_idx_gpu_kerneliifffiiiPKfPKiPiS3_S3__param_6];
	ld.param.u32 	%r10, [_Z33dense_voxelization_idx_gpu_kerneliifffiiiPKfPKiPiS3_S3__param_7];
	ld.param.u64 	%rd3, [_Z33dense_voxelization_idx_gpu_kerneliifffiiiPKfPKiPiS3_S3__param_8];
	ld.param.u64 	%rd4, [_Z33dense_voxelization_idx_gpu_kerneliifffiiiPKfPKiPiS3_S3__param_10];
	ld.param.u64 	%rd5, [_Z33dense_voxelization_idx_gpu_kerneliifffiiiPKfPKiPiS3_S3__param_11];
	ld.param.u64 	%rd6, [_Z33dense_voxelization_idx_gpu_kerneliifffiiiPKfPKiPiS3_S3__param_12];
	mov.u32 	%r12, %tid.x;
	mov.u32 	%r13, %ctaid.x;
	mov.u32 	%r14, %ntid.x;
	mad.lo.s32 	%r1, %r13, %r14, %r12;
	setp.ge.s32 	%p1, %r1, %r11;
	@%p1 bra 	$L__BB0_8;
	cvta.to.global.u64 	%rd7, %rd3;
	mul.lo.s32 	%r15, %r1, 3;
	mul.wide.s32 	%rd8, %r15, 4;
	add.s64 	%rd9, %rd7, %rd8;
	ld.global.f32 	%f7, [%rd9];
	div.rn.f32 	%f8, %f7, %f4;
	cvt.rmi.f32.f32 	%f1, %f8;
	ld.global.f32 	%f9, [%rd9+4];
	div.rn.f32 	%f10, %f9, %f5;
	cvt.rmi.f32.f32 	%f2, %f10;
	ld.global.f32 	%f11, [%rd9+8];
	div.rn.f32 	%f12, %f11, %f6;
	cvt.rmi.f32.f32 	%f3, %f12;
	add.s32 	%r2, %r7, -1;
	setp.lt.s32 	%p2, %r7, 2;
	mov.u32 	%r26, %r2;
	@%p2 bra 	$L__BB0_6;
	cvta.to.global.u64 	%rd1, %rd4;
	mov.b32 	%r25, 0;
$L__BB0_3:
	mul.wide.u32 	%rd10, %r25, 4;
	add.s64 	%rd2, %rd1, %rd10;
	ld.global.u32 	%r17, [%rd2];
	setp.lt.s32 	%p3, %r1, %r17;
	@%p3 bra 	$L__BB0_5;
	ld.global.u32 	%r18, [%rd2+4];
	setp.lt.s32 	%p4, %r1, %r18;
	mov.u32 	%r26, %r25;
	@%p4 bra 	$L__BB0_6;
$L__BB0_5:
	add.s32 	%r25, %r25, 1;
	setp.ne.s32 	%p5, %r25, %r2;
	mov.u32 	%r26, %r2;
	@%p5 bra 	$L__BB0_3;
$L__BB0_6:
	cvt.rzi.s32.f32 	%r19, %f1;
	mad.lo.s32 	%r20, %r26, %r8, %r19;
	cvt.rzi.s32.f32 	%r21, %f2;
	mad.lo.s32 	%r22, %r20, %r9, %r21;
	cvt.rzi.s32.f32 	%r23, %f3;
	mad.lo.s32 	%r6, %r22, %r10, %r23;
	cvta.to.global.u64 	%rd11, %rd5;
	mul.wide.s32 	%rd12, %r6, 4;
	add.s64 	%rd13, %rd11, %rd12;
	atom.global.add.u32 	%r24, [%rd13], 1;
	setp.gt.s32 	%p6, %r24, 0;
	@%p6 bra 	$L__BB0_8;
	cvta.to.global.u64 	%rd14, %rd6;
	add.s64 	%rd16, %rd14, %rd12;
	st.global.u32 	[%rd16], %r1;
$L__BB0_8:
	ret;

}
	// .globl	_Z38dense_voxelization_features_gpu_kerneliiiiiPKfPfPiS2_
.visible .entry _Z38dense_voxelization_features_gpu_kerneliiiiiPKfPfPiS2_(
	.param .u32 _Z38dense_voxelization_features_gpu_kerneliiiiiPKfPfPiS2__param_0,
	.param .u32 _Z38dense_voxelization_features_gpu_kerneliiiiiPKfPfPiS2__param_1,
	.param .u32 _Z38dense_voxelization_features_gpu_kerneliiiiiPKfPfPiS2__param_2,
	.param .u32 _Z38dense_voxelization_features_gpu_kerneliiiiiPKfPfPiS2__param_3,
	.param .u32 _Z38dense_voxelization_features_gpu_kerneliiiiiPKfPfPiS2__param_4,
	.param .u64 .ptr .align 1 _Z38dense_voxelization_features_gpu_kerneliiiiiPKfPfPiS2__param_5,
	.param .u64 .ptr .align 1 _Z38dense_voxelization_features_gpu_kerneliiiiiPKfPfPiS2__param_6,
	.param .u64 .ptr .align 1 _Z38dense_voxelization_features_gpu_kerneliiiiiPKfPfPiS2__param_7,
	.param .u64 .ptr .align 1 _Z38dense_voxelization_features_gpu_kerneliiiiiPKfPfPiS2__param_8
)
{
	.reg .pred 	%p<12>;
	.reg .b32 	%r<56>;
	.reg .b32 	%f<30>;
	.reg .b64 	%rd<31>;

	ld.param.u32 	%r30, [_Z38dense_voxelization_features_gpu_kerneliiiiiPKfPfPiS2__param_0];
	ld.param.u32 	%r29, [_Z38dense_voxelization_features_gpu_kerneliiiiiPKfPfPiS2__param_1];
	ld.param.u32 	%r31, [_Z38dense_voxelization_features_gpu_kerneliiiiiPKfPfPiS2__param_2];
	ld.param.u32 	%r32, [_Z38dense_voxelization_features_gpu_kerneliiiiiPKfPfPiS2__param_3];
	ld.param.u32 	%r33, [_Z38dense_voxelization_features_gpu_kerneliiiiiPKfPfPiS2__param_4];
	ld.param.u64 	%rd7, [_Z38dense_voxelization_features_gpu_kerneliiiiiPKfPfPiS2__param_5];
	ld.param.u64 	%rd8, [_Z38dense_voxelization_features_gpu_kerneliiiiiPKfPfPiS2__param_6];
	ld.param.u64 	%rd5, [_Z38dense_voxelization_features_gpu_kerneliiiiiPKfPfPiS2__param_7];
	ld.param.u64 	%rd6, [_Z38dense_voxelization_features_gpu_kerneliiiiiPKfPfPiS2__param_8];
	cvta.to.global.u64 	%rd1, %rd8;
	cvta.to.global.u64 	%rd2, %rd7;
	mov.u32 	%r34, %tid.x;
	mov.u32 	%r35, %ctaid.x;
	mov.u32 	%r36, %ntid.x;
	mad.lo.s32 	%r1, %r35, %r36, %r34;
	mul.lo.s32 	%r37, %r31, %r30;
	mul.lo.s32 	%r38, %r37, %r32;
	mul.lo.s32 	%r39, %r38, %r33;
	setp.ge.s32 	%p1, %r1, %r39;
	@%p1 bra 	$L__BB1_15;
	cvta.to.global.u64 	%rd9, %rd5;
	mul.wide.s32 	%rd10, %r1, 4;
	add.s64 	%rd11, %rd9, %rd10;
	ld.global.u32 	%r40, [%rd11];
	setp.lt.s32 	%p2, %r40, 1;
	@%p2 bra 	$L__BB1_15;
	setp.lt.s32 	%p3, %r29, 1;
	@%p3 bra 	$L__BB1_15;
	cvta.to.global.u64 	%rd12, %rd6;
	add.s64 	%rd14, %rd12, %rd10;
	ld.global.u32 	%r42, [%rd14];
	mul.lo.s32 	%r2, %r42, %r29;
	mul.lo.s32 	%r3, %r29, %r1;
	and.b32  	%r4, %r29, 15;
	setp.lt.u32 	%p4, %r29, 16;
	mov.b32 	%r51, 0;
	@%p4 bra 	$L__BB1_6;
	and.b32  	%r51, %r29, 2147483632;
	neg.s32 	%r49, %r51;
	add.s64 	%rd3, %rd2, 32;
	add.s64 	%rd4, %rd1, 32;
	mov.u32 	%r47, %r3;
	mov.u32 	%r48, %r2;
$L__BB1_5:
	.pragma "nounroll";
	mul.wide.s32 	%rd15, %r48, 4;
	add.s64 	%rd16, %rd3, %rd15;
	mul.wide.s32 	%rd17, %r47, 4;
	add.s64 	%rd18, %rd4, %rd17;
	ld.global.f32 	%f1, [%rd16+-32];
	st.global.f32 	[%rd18+-32], %f1;
	ld.global.f32 	%f2, [%rd16+-28];
	st.global.f32 	[%rd18+-28], %f2;
	ld.global.f32 	%f3, [%rd16+-24];
	st.global.f32 	[%rd18+-24], %f3;
	ld.global.f32 	%f4, [%rd16+-20];
	st.global.f32 	[%rd18+-20], %f4;
	ld.global.f32 	%f5, [%rd16+-16];
	st.global.f32 	[%rd18+-16], %f5;
	ld.global.f32 	%f6, [%rd16+-12];
	st.global.f32 	[%rd18+-12], %f6;
	ld.global.f32 	%f7, [%rd16+-8];
	st.global.f32 	[%rd18+-8], %f7;
	ld.global.f32 	%f8, [%rd16+-4];
	st.global.f32 	[%rd18+-4], %f8;
	ld.global.f32 	%f9, [%rd16];
	st.global.f32 	[%rd18], %f9;
	ld.global.f32 	%f10, [%rd16+4];
	st.global.f32 	[%rd18+4], %f10;
	ld.global.f32 	%f11, [%rd16+8];
	st.global.f32 	[%rd18+8], %f11;
	ld.global.f32 	%f12, [%rd16+12];
	st.global.f32 	[%rd18+12], %f12;
	ld.global.f32 	%f13, [%rd16+16];
	st.global.f32 	[%rd18+16], %f13;
	ld.global.f32 	%f14, [%rd16+20];
	st.global.f32 	[%rd18+20], %f14;
	ld.global.f32 	%f15, [%rd16+24];
	st.global.f32 	[%rd18+24], %f15;
	ld.global.f32 	%f16, [%rd16+28];
	st.global.f32 	[%rd18+28], %f16;
	add.s32 	%r49, %r49, 16;
	add.s32 	%r48, %r48, 16;
	add.s32 	%r47, %r47, 16;
	setp.ne.s32 	%p5, %r49, 0;
	@%p5 bra 	$L__BB1_5;
$L__BB1_6:
	setp.eq.s32 	%p6, %r4, 0;
	@%p6 bra 	$L__BB1_15;
	and.b32  	%r14, %r29, 7;
	setp.lt.u32 	%p7, %r4, 8;
	@%p7 bra 	$L__BB1_9;
	add.s32 	%r43, %r51, %r2;
	mul.wide.s32 	%rd19, %r43, 4;
	add.s64 	%rd20, %rd2, %rd19;
	ld.global.f32 	%f17, [%rd20];
	add.s32 	%r44, %r51, %r3;
	mul.wide.s32 	%rd21, %r44, 4;
	add.s64 	%rd22, %rd1, %rd21;
	st.global.f32 	[%rd22], %f17;
	ld.global.f32 	%f18, [%rd20+4];
	st.global.f32 	[%rd22+4], %f18;
	ld.global.f32 	%f19, [%rd20+8];
	st.global.f32 	[%rd22+8], %f19;
	ld.global.f32 	%f20, [%rd20+12];
	st.global.f32 	[%rd22+12], %f20;
	ld.global.f32 	%f21, [%rd20+16];
	st.global.f32 	[%rd22+16], %f21;
	ld.global.f32 	%f22, [%rd20+20];
	st.global.f32 	[%rd22+20], %f22;
	ld.global.f32 	%f23, [%rd20+24];
	st.global.f32 	[%rd22+24], %f23;
	ld.global.f32 	%f24, [%rd20+28];
	st.global.f32 	[%rd22+28], %f24;
	add.s32 	%r51, %r51, 8;
$L__BB1_9:
	setp.eq.s32 	%p8, %r14, 0;
	@%p8 bra 	$L__BB1_15;
	and.b32  	%r17, %r29, 3;
	setp.lt.u32 	%p9, %r14, 4;
	@%p9 bra 	$L__BB1_12;
	add.s32 	%r45, %r51, %r2;
	mul.wide.s32 	%rd23, %r45, 4;
	add.s64 	%rd24, %rd2, %rd23;
	ld.global.f32 	%f25, [%rd24];
	add.s32 	%r46, %r51, %r3;
	mul.wide.s32 	%rd25, %r46, 4;
	add.s64 	%rd26, %rd1, %rd25;
	st.global.f32 	[%rd26], %f25;
	ld.global.f32 	%f26, [%rd24+4];
	st.global.f32 	[%rd26+4], %f26;
	ld.global.f32 	%f27, [%rd24+8];
	st.global.f32 	[%rd26+8], %f27;
	ld.global.f32 	%f28, [%rd24+12];
	st.global.f32 	[%rd26+12], %f28;
	add.s32 	%r51, %r51, 4;
$L__BB1_12:
	setp.eq.s32 	%p10, %r17, 0;
	@%p10 bra 	$L__BB1_15;
	add.s32 	%r55, %r51, %r3;
	add.s32 	%r54, %r51, %r2;
	neg.s32 	%r53, %r17;
$L__BB1_14:
	.pragma "nounroll";
	mul.wide.s32 	%rd27, %r55, 4;
	add.s64 	%rd28, %rd1, %rd27;
	mul.wide.s32 	%rd29, %r54, 4;
	add.s64 	%rd30, %rd2, %rd29;
	ld.global.f32 	%f29, [%rd30];
	st.global.f32 	[%rd28], %f29;
	add.s32 	%r55, %r55, 1;
	add.s32 	%r54, %r54, 1;
	add.s32 	%r53, %r53, 1;
	setp.ne.s32 	%p11, %r53, 0;
	@%p11 bra 	$L__BB1_14;
$L__BB1_15:
	ret;

}
	// .globl	_Z34dense_voxelization_grad_gpu_kerneliiiiiPKfPKiPf
.visible .entry _Z34dense_voxelization_grad_gpu_kerneliiiiiPKfPKiPf(
	.param .u32 _Z34dense_voxelization_grad_gpu_kerneliiiiiPKfPKiPf_param_0,
	.param .u32 _Z34dense_voxelization_grad_gpu_kerneliiiiiPKfPKiPf_param_1,
	.param .u32 _Z34dense_voxelization_grad_gpu_kerneliiiiiPKfPKiPf_param_2,
	.param .u32 _Z34dense_voxelization_grad_gpu_kerneliiiiiPKfPKiPf_param_3,
	.param .u32 _Z34dense_voxelization_grad_gpu_kerneliiiiiPKfPKiPf_param_4,
	.param .u64 .ptr .align 1 _Z34dense_voxelization_grad_gpu_kerneliiiiiPKfPKiPf_param_5,
	.param .u64 .ptr .align 1 _Z34dense_voxelization_grad_gpu_kerneliiiiiPKfPKiPf_param_6,
	.param .u64 .ptr .align 1 _Z34dense_voxelization_grad_gpu_kerneliiiiiPKfPKiPf_param_7
)
{
	.reg .pred 	%p<13>;
	.reg .b32 	%r<50>;
	.reg .b32 	%f<30>;
	.reg .b64 	%rd<43>;

	ld.param.u32 	%r27, [_Z34dense_voxelization_grad_gpu_kerneliiiiiPKfPKiPf_param_0];
	ld.param.u32 	%r26, [_Z34dense_voxelization_grad_gpu_kerneliiiiiPKfPKiPf_param_1];
	ld.param.u32 	%r28, [_Z34dense_voxelization_grad_gpu_kerneliiiiiPKfPKiPf_param_2];
	ld.param.u32 	%r29, [_Z34dense_voxelization_grad_gpu_kerneliiiiiPKfPKiPf_param_3];
	ld.param.u32 	%r30, [_Z34dense_voxelization_grad_gpu_kerneliiiiiPKfPKiPf_param_4];
	ld.param.u64 	%rd11, [_Z34dense_voxelization_grad_gpu_kerneliiiiiPKfPKiPf_param_5];
	ld.param.u64 	%rd10, [_Z34dense_voxelization_grad_gpu_kerneliiiiiPKfPKiPf_param_6];
	ld.param.u64 	%rd12, [_Z34dense_voxelization_grad_gpu_kerneliiiiiPKfPKiPf_param_7];
	cvta.to.global.u64 	%rd1, %rd12;
	cvta.to.global.u64 	%rd2, %rd11;
	mov.u32 	%r1, %tid.x;
	mov.u32 	%r31, %ctaid.x;
	mov.u32 	%r32, %ntid.x;
	mul.lo.s32 	%r2, %r31, %r32;
	add.s32 	%r3, %r2, %r1;
	mul.lo.s32 	%r33, %r28, %r27;
	mul.lo.s32 	%r34, %r33, %r29;
	mul.lo.s32 	%r35, %r34, %r30;
	setp.ge.s32 	%p1, %r3, %r35;
	@%p1 bra 	$L__BB2_14;
	cvta.to.global.u64 	%rd13, %rd10;
	mul.wide.s32 	%rd14, %r3, 4;
	add.s64 	%rd15, %rd13, %rd14;
	ld.global.u32 	%r4, [%rd15];
	setp.lt.s32 	%p2, %r4, 0;
	setp.lt.s32 	%p3, %r26, 1;
	or.pred  	%p4, %p2, %p3;
	@%p4 bra 	$L__BB2_14;
	mul.lo.s32 	%r5, %r4, %r26;
	and.b32  	%r6, %r26, 15;
	setp.lt.u32 	%p5, %r26, 16;
	mov.b32 	%r46, 0;
	@%p5 bra 	$L__BB2_5;
	and.b32  	%r46, %r26, 2147483632;
	neg.s32 	%r44, %r46;
	add.s64 	%rd3, %rd2, 32;
	mul.wide.u32 	%rd16, %r5, 4;
	add.s64 	%rd17, %rd16, %rd1;
	add.s64 	%rd41, %rd17, 32;
	mov.u32 	%r43, %r3;
$L__BB2_4:
	.pragma "nounroll";
	mul.wide.s32 	%rd18, %r43, 4;
	add.s64 	%rd19, %rd3, %rd18;
	ld.global.f32 	%f1, [%rd19+-32];
	st.global.f32 	[%rd41+-32], %f1;
	ld.global.f32 	%f2, [%rd19+-28];
	st.global.f32 	[%rd41+-28], %f2;
	ld.global.f32 	%f3, [%rd19+-24];
	st.global.f32 	[%rd41+-24], %f3;
	ld.global.f32 	%f4, [%rd19+-20];
	st.global.f32 	[%rd41+-20], %f4;
	ld.global.f32 	%f5, [%rd19+-16];
	st.global.f32 	[%rd41+-16], %f5;
	ld.global.f32 	%f6, [%rd19+-12];
	st.global.f32 	[%rd41+-12], %f6;
	ld.global.f32 	%f7, [%rd19+-8];
	st.global.f32 	[%rd41+-8], %f7;
	ld.global.f32 	%f8, [%rd19+-4];
	st.global.f32 	[%rd41+-4], %f8;
	ld.global.f32 	%f9, [%rd19];
	st.global.f32 	[%rd41], %f9;
	ld.global.f32 	%f10, [%rd19+4];
	st.global.f32 	[%rd41+4], %f10;
	ld.global.f32 	%f11, [%rd19+8];
	st.global.f32 	[%rd41+8], %f11;
	ld.global.f32 	%f12, [%rd19+12];
	st.global.f32 	[%rd41+12], %f12;
	ld.global.f32 	%f13, [%rd19+16];
	st.global.f32 	[%rd41+16], %f13;
	ld.global.f32 	%f14, [%rd19+20];
	st.global.f32 	[%rd41+20], %f14;
	ld.global.f32 	%f15, [%rd19+24];
	st.global.f32 	[%rd41+24], %f15;
	ld.global.f32 	%f16, [%rd19+28];
	st.global.f32 	[%rd41+28], %f16;
	add.s32 	%r44, %r44, 16;
	add.s32 	%r43, %r43, 16;
	add.s64 	%rd41, %rd41, 64;
	setp.ne.s32 	%p6, %r44, 0;
	@%p6 bra 	$L__BB2_4;
$L__BB2_5:
	setp.eq.s32 	%p7, %r6, 0;
	@%p7 bra 	$L__BB2_14;
	and.b32  	%r14, %r26, 7;
	setp.lt.u32 	%p8, %r6, 8;
	@%p8 bra 	$L__BB2_8;
	add.s32 	%r37, %r46, %r3;
	mul.wide.s32 	%rd20, %r37, 4;
	add.s64 	%rd21, %rd2, %rd20;
	ld.global.f32 	%f17, [%rd21];
	add.s32 	%r38, %r46, %r5;
	mul.wide.u32 	%rd22, %r38, 4;
	add.s64 	%rd23, %rd1, %rd22;
	st.global.f32 	[%rd23], %f17;
	ld.global.f32 	%f18, [%rd21+4];
	cvt.u64.u32 	%rd24, %r5;
	cvt.u64.u32 	%rd25, %r46;
	add.s64 	%rd26, %rd25, %rd24;
	shl.b64 	%rd27, %rd26, 2;
	add.s64 	%rd28, %rd1, %rd27;
	st.global.f32 	[%rd28+4], %f18;
	ld.global.f32 	%f19, [%rd21+8];
	st.global.f32 	[%rd28+8], %f19;
	ld.global.f32 	%f20, [%rd21+12];
	st.global.f32 	[%rd28+12], %f20;
	ld.global.f32 	%f21, [%rd21+16];
	st.global.f32 	[%rd28+16], %f21;
	ld.global.f32 	%f22, [%rd21+20];
	st.global.f32 	[%rd28+20], %f22;
	ld.global.f32 	%f23, [%rd21+24];
	st.global.f32 	[%rd28+24], %f23;
	ld.global.f32 	%f24, [%rd21+28];
	st.global.f32 	[%rd28+28], %f24;
	add.s32 	%r46, %r46, 8;
$L__BB2_8:
	setp.eq.s32 	%p9, %r14, 0;
	@%p9 bra 	$L__BB2_14;
	and.b32  	%r17, %r26, 3;
	setp.lt.u32 	%p10, %r14, 4;
	@%p10 bra 	$L__BB2_11;
	add.s32 	%r39, %r46, %r3;
	mul.wide.s32 	%rd29, %r39, 4;
	add.s64 	%rd30, %rd2, %rd29;
	ld.global.f32 	%f25, [%rd30];
	add.s32 	%r40, %r46, %r5;
	mul.wide.u32 	%rd31, %r40, 4;
	add.s64 	%rd32, %rd1, %rd31;
	st.global.f32 	[%rd32], %f25;
	ld.global.f32 	%f26, [%rd30+4];
	cvt.u64.u32 	%rd33, %r5;
	cvt.u64.u32 	%rd34, %r46;
	add.s64 	%rd35, %rd34, %rd33;
	shl.b64 	%rd36, %rd35, 2;
	add.s64 	%rd37, %rd1, %rd36;
	st.global.f32 	[%rd37+4], %f26;
	ld.global.f32 	%f27, [%rd30+8];
	st.global.f32 	[%rd37+8], %f27;
	ld.global.f32 	%f28, [%rd30+12];
	st.global.f32 	[%rd37+12], %f28;
	add.s32 	%r46, %r46, 4;
$L__BB2_11:
	setp.eq.s32 	%p11, %r17, 0;
	@%p11 bra 	$L__BB2_14;
	add.s32 	%r41, %r46, %r5;
	mul.wide.u32 	%rd38, %r41, 4;
	add.s64 	%rd42, %rd1, %rd38;
	add.s32 	%r42, %r1, %r46;
	add.s32 	%r49, %r42, %r2;
	neg.s32 	%r48, %r17;
$L__BB2_13:
	.pragma "nounroll";
	mul.wide.s32 	%rd39, %r49, 4;
	add.s64 	%rd40, %rd2, %rd39;
	ld.global.f32 	%f29, [%rd40];
	st.global.f32 	[%rd42], %f29;
	add.s64 	%rd42, %rd42, 4;
	add.s32 	%r49, %r49, 1;
	add.s32 	%r48, %r48, 1;
	setp.ne.s32 	%p12, %r48, 0;
	@%p12 bra 	$L__BB2_13;
$L__BB2_14:
	ret;

}


// ===== COMPILED SASS (sm_100) =====

	.target	sm_100

	.elftype	@"ET_EXEC"


//--------------------- .note.nv.tkinfo           --------------------------
	.section	.note.nv.tkinfo,"",@"SHT_NOTE"
	.sectionflags	@"SHF_NOTE_NV_TKINFO"
	.tkinfo
        /*0018*/ 	.word	0x00000002
        /*0030*/ 	.string	""
        /*0030*/ 	.string	"ptxas"
        /*0030*/ 	.string	"Cuda compilation tools, release 13.0, V13.0.88"
        /*0030*/ 	.string	"Build cuda_13.0.r13.0/compiler.36424714_0"
        /*0030*/ 	.string	"-arch sm_100 -m 64 "



//--------------------- .note.nv.cuinfo           --------------------------
	.section	.note.nv.cuinfo,"",@"SHT_NOTE"
	.sectionflags	@"SHF_NOTE_NV_CUINFO"
        /*0018*/ 	.short	0x0002
        /*001a*/ 	.short	0x0064
        /*001c*/ 	.short	0x0082
	.zero		2


//--------------------- .nv.info                  --------------------------
	.section	.nv.info,"",@"SHT_CUDA_INFO"
	.align	4


	//----- nvinfo : EIATTR_REGCOUNT
	.align		4
        /*0000*/ 	.byte	0x04, 0x2f
        /*0002*/ 	.short	(.L_1 - .L_0)
	.align		4
.L_0:
        /*0004*/ 	.word	index@(_Z33dense_voxelization_idx_gpu_kerneliifffiiiPKfPKiPiS3_S3_)
        /*0008*/ 	.word	0x00000013


	//----- nvinfo : EIATTR_FRAME_SIZE
	.align		4
.L_1:
        /*000c*/ 	.byte	0x04, 0x11
        /*000e*/ 	.short	(.L_3 - .L_2)
	.align		4
.L_2:
        /*0010*/ 	.word	index@($__internal_0_$__cuda_sm3x_div_rn_noftz_f32_slowpath)
        /*0014*/ 	.word	0x00000000


	//----- nvinfo : EIATTR_FRAME_SIZE
	.align		4
.L_3:
        /*0018*/ 	.byte	0x04, 0x11
        /*001a*/ 	.short	(.L_5 - .L_4)
	.align		4
.L_4:
        /*001c*/ 	.word	index@(_Z33dense_voxelization_idx_gpu_kerneliifffiiiPKfPKiPiS3_S3_)
        /*0020*/ 	.word	0x00000000


	//----- nvinfo : EIATTR_REGCOUNT
	.align		4
.L_5:
        /*0024*/ 	.byte	0x04, 0x2f
        /*0026*/ 	.short	(.L_7 - .L_6)
	.align		4
.L_6:
        /*0028*/ 	.word	index@(_Z38dense_voxelization_features_gpu_kerneliiiiiPKfPfPiS2_)
        /*002c*/ 	.word	0x0000001a


	//----- nvinfo : EIATTR_FRAME_SIZE
	.align		4
.L_7:
        /*0030*/ 	.byte	0x04, 0x11
        /*0032*/ 	.short	(.L_9 - .L_8)
	.align		4
.L_8:
        /*0034*/ 	.word	index@(_Z38dense_voxelization_features_gpu_kerneliiiiiPKfPfPiS2_)
        /*0038*/ 	.word	0x00000000


	//----- nvinfo : EIATTR_REGCOUNT
	.align		4
.L_9:
        /*003c*/ 	.byte	0x04, 0x2f
        /*003e*/ 	.short	(.L_11 - .L_10)
	.align		4
.L_10:
        /*0040*/ 	.word	index@(_Z34dense_voxelization_grad_gpu_kerneliiiiiPKfPKiPf)
        /*0044*/ 	.word	0x0000001a


	//----- nvinfo : EIATTR_FRAME_SIZE
	.align		4
.L_11:
        /*0048*/ 	.byte	0x04, 0x11
        /*004a*/ 	.short	(.L_13 - .L_12)
	.align		4
.L_12:
        /*004c*/ 	.word	index@(_Z34dense_voxelization_grad_gpu_kerneliiiiiPKfPKiPf)
        /*0050*/ 	.word	0x00000000


	//----- nvinfo : EIATTR_MIN_STACK_SIZE
	.align		4
.L_13:
        /*0054*/ 	.byte	0x04, 0x12
        /*0056*/ 	.short	(.L_15 - .L_14)
	.align		4
.L_14:
        /*0058*/ 	.word	index@(_Z34dense_voxelization_grad_gpu_kerneliiiiiPKfPKiPf)
        /*005c*/ 	.word	0x00000000


	//----- nvinfo : EIATTR_MIN_STACK_SIZE
	.align		4
.L_15:
        /*0060*/ 	.byte	0x04, 0x12
        /*0062*/ 	.short	(.L_17 - .L_16)
	.align		4
.L_16:
        /*0064*/ 	.word	index@(_Z38dense_voxelization_features_gpu_kerneliiiiiPKfPfPiS2_)
        /*0068*/ 	.word	0x00000000


	//----- nvinfo : EIATTR_MIN_STACK_SIZE
	.align		4
.L_17:
        /*006c*/ 	.byte	0x04, 0x12
        /*006e*/ 	.short	(.L_19 - .L_18)
	.align		4
.L_18:
        /*0070*/ 	.word	index@(_Z33dense_voxelization_idx_gpu_kerneliifffiiiPKfPKiPiS3_S3_)
        /*0074*/ 	.word	0x00000000
.L_19:


//--------------------- .nv.compat                --------------------------
	.section	.nv.compat,"",@"SHT_CUDA_COMPAT_INFO"
	.align	4
        /*0000*/ 	.byte	0x02, 0x09, 0x00, 0x00, 0x02, 0x02, 0x01, 0x00, 0x02, 0x05, 0x05, 0x00, 0x03, 0x07, 0x01, 0x01
        /*0010*/ 	.byte	0x02, 0x03, 0x00, 0x00, 0x02, 0x06, 0x01, 0x00, 0x04, 0x0b, 0x08, 0x00, 0x01, 0x00, 0x00, 0x00
        /*0020*/ 	.byte	0x00, 0x00, 0x00, 0x00


//--------------------- .nv.info._Z34dense_voxelization_grad_gpu_kerneliiiiiPKfPKiPf --------------------------
	.section	.nv.info._Z34dense_voxelization_grad_gpu_kerneliiiiiPKfPKiPf,"",@"SHT_CUDA_INFO"
	.sectionflags	@""
	.align	4


	//----- nvinfo : EIATTR_CUDA_API_VERSION
	.align		4
        /*0000*/ 	.byte	0x04, 0x37
        /*0002*/ 	.short	(.L_21 - .L_20)
.L_20:
        /*0004*/ 	.word	0x00000082


	//----- nvinfo : EIATTR_KPARAM_INFO
	.align		4
.L_21:
        /*0008*/ 	.byte	0x04, 0x17
        /*000a*/ 	.short	(.L_23 - .L_22)
.L_22:
        /*000c*/ 	.word	0x00000000
        /*0010*/ 	.short	0x0007
        /*0012*/ 	.short	0x0028
        /*0014*/ 	.byte	0x00, 0xf5, 0x21, 0x00


	//----- nvinfo : EIATTR_KPARAM_INFO
	.align		4
.L_23:
        /*0018*/ 	.byte	0x04, 0x17
        /*001a*/ 	.short	(.L_25 - .L_24)
.L_24:
        /*001c*/ 	.word	0x00000000
        /*0020*/ 	.short	0x0006
        /*0022*/ 	.short	0x0020
        /*0024*/ 	.byte	0x00, 0xf5, 0x21, 0x00


	//----- nvinfo : EIATTR_KPARAM_INFO
	.align		4
.L_25:
        /*0028*/ 	.byte	0x04, 0x17
        /*002a*/ 	.short	(.L_27 - .L_26)
.L_26:
        /*002c*/ 	.word	0x00000000
        /*0030*/ 	.short	0x0005
        /*0032*/ 	.short	0x0018
        /*0034*/ 	.byte	0x00, 0xf5, 0x21, 0x00


	//----- nvinfo : EIATTR_KPARAM_INFO
	.align		4
.L_27:
        /*0038*/ 	.byte	0x04, 0x17
        /*003a*/ 	.short	(.L_29 - .L_28)
.L_28:
        /*003c*/ 	.word	0x00000000
        /*0040*/ 	.short	0x0004
        /*0042*/ 	.short	0x0010
        /*0044*/ 	.byte	0x00, 0xf0, 0x11, 0x00


	//----- nvinfo : EIATTR_KPARAM_INFO
	.align		4
.L_29:
        /*0048*/ 	.byte	0x04, 0x17
        /*004a*/ 	.short	(.L_31 - .L_30)
.L_30:
        /*004c*/ 	.word	0x00000000
        /*0050*/ 	.short	0x0003
        /*0052*/ 	.short	0x000c
        /*0054*/ 	.byte	0x00, 0xf0, 0x11, 0x00


	//----- nvinfo : EIATTR_KPARAM_INFO
	.align		4
.L_31:
        /*0058*/ 	.byte	0x04, 0x17
        /*005a*/ 	.short	(.L_33 - .L_32)
.L_32:
        /*005c*/ 	.word	0x00000000
        /*0060*/ 	.short	0x0002
        /*0062*/ 	.short	0x0008
        /*0064*/ 	.byte	0x00, 0xf0, 0x11, 0x00


	//----- nvinfo : EIATTR_KPARAM_INFO
	.align		4
.L_33:
        /*0068*/ 	.byte	0x04, 0x17
        /*006a*/ 	.short	(.L_35 - .L_34)
.L_34:
        /*006c*/ 	.word	0x00000000
        /*0070*/ 	.short	0x0001
        /*0072*/ 	.short	0x0004
        /*0074*/ 	.byte	0x00, 0xf0, 0x11, 0x00


	//----- nvinfo : EIATTR_KPARAM_INFO
	.align		4
.L_35:
        /*0078*/ 	.byte	0x04, 0x17
        /*007a*/ 	.short	(.L_37 - .L_36)
.L_36:
        /*007c*/ 	.word	0x00000000
        /*0080*/ 	.short	0x0000
        /*0082*/ 	.short	0x0000
        /*0084*/ 	.byte	0x00, 0xf0, 0x11, 0x00


	//----- nvinfo : EIATTR_SPARSE_MMA_MASK
	.align		4
.L_37:
        /*0088*/ 	.byte	0x03, 0x50
        /*008a*/ 	.short	0x0000


	//----- nvinfo : EIATTR_MAXREG_COUNT
	.align		4
        /*008c*/ 	.byte	0x03, 0x1b
        /*008e*/ 	.short	0x00ff


	//----- nvinfo : EIATTR_MERCURY_ISA_VERSION
	.align		4
        /*0090*/ 	.byte	0x03, 0x5f
        /*0092*/ 	.short	0x0101


	//----- nvinfo : EIATTR_VRC_CTA_INIT_COUNT
	.align		4
        /*0094*/ 	.byte	0x02, 0x4a
	.zero		1
	.zero		1


	//----- nvinfo : EIATTR_EXIT_INSTR_OFFSETS
	.align		4
        /*0098*/ 	.byte	0x04, 0x1c
        /*009a*/ 	.short	(.L_39 - .L_38)


	//   ....[0]....
.L_38:
        /*009c*/ 	.word	0x000000d0


	//   ....[1]....
        /*00a0*/ 	.word	0x00000150


	//   ....[2]....
        /*00a4*/ 	.word	0x00000510


	//   ....[3]....
        /*00a8*/ 	.word	0x00000720


	//   ....[4]....
        /*00ac*/ 	.word	0x000008b0


	//   ....[5]....
        /*00b0*/ 	.word	0x000009f0


	//----- nvinfo : EIATTR_CBANK_PARAM_SIZE
	.align		4
.L_39:
        /*00b4*/ 	.byte	0x03, 0x19
        /*00b6*/ 	.short	0x0030


	//----- nvinfo : EIATTR_PARAM_CBANK
	.align		4
        /*00b8*/ 	.byte	0x04, 0x0a
        /*00ba*/ 	.short	(.L_41 - .L_40)
	.align		4
.L_40:
        /*00bc*/ 	.word	index@(.nv.constant0._Z34dense_voxelization_grad_gpu_kerneliiiiiPKfPKiPf)
        /*00c0*/ 	.short	0x0380
        /*00c2*/ 	.short	0x0030


	//----- nvinfo : EIATTR_SW_WAR
	.align		4
.L_41:
        /*00c4*/ 	.byte	0x04, 0x36
        /*00c6*/ 	.short	(.L_43 - .L_42)
.L_42:
        /*00c8*/ 	.word	0x00000008
.L_43:


//--------------------- .nv.info._Z38dense_voxelization_features_gpu_kerneliiiiiPKfPfPiS2_ --------------------------
	.section	.nv.info._Z38dense_voxelization_features_gpu_kerneliiiiiPKfPfPiS2_,"",@"SHT_CUDA_INFO"
	.sectionflags	@""
	.align	4


	//----- nvinfo : EIATTR_CUDA_API_VERSION
	.align		4
        /*0000*/ 	.byte	0x04, 0x37
        /*0002*/ 	.short	(.L_45 - .L_44)
.L_44:
        /*0004*/ 	.word	0x00000082


	//----- nvinfo : EIATTR_KPARAM_INFO
	.align		4
.L_45:
        /*0008*/ 	.byte	0x04, 0x17
        /*000a*/ 	.short	(.L_47 - .L_46)
.L_46:
        /*000c*/ 	.word	0x00000000
        /*0010*/ 	.short	0x0008
        /*0012*/ 	.short	0x0030
        /*0014*/ 	.byte	0x00, 0xf5, 0x21, 0x00


	//----- nvinfo : EIATTR_KPARAM_INFO
	.align		4
.L_47:
        /*0018*/ 	.byte	0x04, 0x17
        /*001a*/ 	.short	(.L_49 - .L_48)
.L_48:
        /*001c*/ 	.word	0x00000000
        /*0020*/ 	.short	0x0007
        /*0022*/ 	.short	0x0028
        /*0024*/ 	.byte	0x00, 0xf5, 0x21, 0x00


	//----- nvinfo : EIATTR_KPARAM_INFO
	.align		4
.L_49:
        /*0028*/ 	.byte	0x04, 0x17
        /*002a*/ 	.short	(.L_51 - .L_50)
.L_50:
        /*002c*/ 	.word	0x00000000
        /*0030*/ 	.short	0x0006
        /*0032*/ 	.short	0x0020
        /*0034*/ 	.byte	0x00, 0xf5, 0x21, 0x00


	//----- nvinfo : EIATTR_KPARAM_INFO
	.align		4
.L_51:
        /*0038*/ 	.byte	0x04, 0x17
        /*003a*/ 	.short	(.L_53 - .L_52)
.L_52:
        /*003c*/ 	.word	0x00000000
        /*0040*/ 	.short	0x0005
        /*0042*/ 	.short	0x0018
        /*0044*/ 	.byte	0x00, 0xf5, 0x21, 0x00


	//----- nvinfo : EIATTR_KPARAM_INFO
	.align		4
.L_53:
        /*0048*/ 	.byte	0x04, 0x17
        /*004a*/ 	.short	(.L_55 - .L_54)
.L_54:
        /*004c*/ 	.word	0x00000000
        /*0050*/ 	.short	0x0004
        /*0052*/ 	.short	0x0010
        /*0054*/ 	.byte	0x00, 0xf0, 0x11, 0x00


	//----- nvinfo : EIATTR_KPARAM_INFO
	.align		4
.L_55:
        /*0058*/ 	.byte	0x04, 0x17
        /*005a*/ 	.short	(.L_57 - .L_56)
.L_56:
        /*005c*/ 	.word	0x00000000
        /*0060*/ 	.short	0x0003
        /*0062*/ 	.short	0x000c
        /*0064*/ 	.byte	0x00, 0xf0, 0x11, 0x00


	//----- nvinfo : EIATTR_KPARAM_INFO
	.align		4
.L_57:
        /*0068*/ 	.byte	0x04, 0x17
        /*006a*/ 	.short	(.L_59 - .L_58)
.L_58:
        /*006c*/ 	.word	0x00000000
        /*0070*/ 	.short	0x0002
        /*0072*/ 	.short	0x0008
        /*0074*/ 	.byte	0x00, 0xf0, 0x11, 0x00


	//----- nvinfo : EIATTR_KPARAM_INFO
	.align		4
.L_59:
        /*0078*/ 	.byte	0x04, 0x17
        /*007a*/ 	.short	(.L_61 - .L_60)
.L_60:
        /*007c*/ 	.word	0x00000000
        /*0080*/ 	.short	0x0001
        /*0082*/ 	.short	0x0004
        /*0084*/ 	.byte	0x00, 0xf0, 0x11, 0x00


	//----- nvinfo : EIATTR_KPARAM_INFO
	.align		4
.L_61:
        /*0088*/ 	.byte	0x04, 0x17
        /*008a*/ 	.short	(.L_63 - .L_62)
.L_62:
        /*008c*/ 	.word	0x00000000
        /*0090*/ 	.short	0x0000
        /*0092*/ 	.short	0x0000
        /*0094*/ 	.byte	0x00, 0xf0, 0x11, 0x00


	//----- nvinfo : EIATTR_SPARSE_MMA_MASK
	.align		4
.L_63:
        /*0098*/ 	.byte	0x03, 0x50
        /*009a*/ 	.short	0x0000


	//----- nvinfo : EIATTR_MAXREG_COUNT
	.align		4
        /*009c*/ 	.byte	0x03, 0x1b
        /*009e*/ 	.short	0x00ff


	//----- nvinfo : EIATTR_MERCURY_ISA_VERSION
	.align		4
        /*00a0*/ 	.byte	0x03, 0x5f
        /*00a2*/ 	.short	0x0101


	//----- nvinfo : EIATTR_VRC_CTA_INIT_COUNT
	.align		4
        /*00a4*/ 	.byte	0x02, 0x4a
	.zero		1
	.zero		1


	//----- nvinfo : EIATTR_EXIT_INSTR_OFFSETS
	.align		4
        /*00a8*/ 	.byte	0x04, 0x1c
        /*00aa*/ 	.short	(.L_65 - .L_64)


	//   ....[0]....
.L_64:
        /*00ac*/ 	.word	0x000000c0


	//   ....[1]....
        /*00b0*/ 	.word	0x00000120


	//   ....[2]....
        /*00b4*/ 	.word	0x00000150


	//   ....[3]....
        /*00b8*/ 	.word	0x00000550


	//   ....[4]....
        /*00bc*/ 	.word	0x00000710


	//   ....[5]....
        /*00c0*/ 	.word	0x00000850


	//   ....[6]....
        /*00c4*/ 	.word	0x00000940


	//----- nvinfo : EIATTR_CBANK_PARAM_SIZE
	.align		4
.L_65:
        /*00c8*/ 	.byte	0x03, 0x19
        /*00ca*/ 	.short	0x0038


	//----- nvinfo : EIATTR_PARAM_CBANK
	.align		4
        /*00cc*/ 	.byte	0x04, 0x0a
        /*00ce*/ 	.short	(.L_67 - .L_66)
	.align		4
.L_66:
        /*00d0*/ 	.word	index@(.nv.constant0._Z38dense_voxelization_features_gpu_kerneliiiiiPKfPfPiS2_)
        /*00d4*/ 	.short	0x0380
        /*00d6*/ 	.short	0x0038


	//----- nvinfo : EIATTR_SW_WAR
	.align		4
.L_67:
        /*00d8*/ 	.byte	0x04, 0x36
        /*00da*/ 	.short	(.L_69 - .L_68)
.L_68:
        /*00dc*/ 	.word	0x00000008
.L_69:


//--------------------- .nv.info._Z33dense_voxelization_idx_gpu_kerneliifffiiiPKfPKiPiS3_S3_ --------------------------
	.section	.nv.info._Z33dense_voxelization_idx_gpu_kerneliifffiiiPKfPKiPiS3_S3_,"",@"SHT_CUDA_INFO"
	.sectionflags	@""
	.align	4


	//----- nvinfo : EIATTR_CUDA_API_VERSION
	.align		4
        /*0000*/ 	.byte	0x04, 0x37
        /*0002*/ 	.short	(.L_71 - .L_70)
.L_70:
        /*0004*/ 	.word	0x00000082


	//----- nvinfo : EIATTR_KPARAM_INFO
	.align		4
.L_71:
        /*0008*/ 	.byte	0x04, 0x17
        /*000a*/ 	.short	(.L_73 - .L_72)
.L_72:
        /*000c*/ 	.word	0x00000000
        /*0010*/ 	.short	0x000c
        /*0012*/ 	.short	0x0040
        /*0014*/ 	.byte	0x00, 0xf5, 0x21, 0x00


	//----- nvinfo : EIATTR_KPARAM_INFO
	.align		4
.L_73:
        /*0018*/ 	.byte	0x04, 0x17
        /*001a*/ 	.short	(.L_75 - .L_74)
.L_74:
        /*001c*/ 	.word	0x00000000
        /*0020*/ 	.short	0x000b
        /*0022*/ 	.short	0x0038
        /*0024*/ 	.byte	0x00, 0xf5, 0x21, 0x00


	//----- nvinfo : EIATTR_KPARAM_INFO
	.align		4
.L_75:
        /*0028*/ 	.byte	0x04, 0x17
        /*002a*/ 	.short	(.L_77 - .L_76)
.L_76:
        /*002c*/ 	.word	0x00000000
        /*0030*/ 	.short	0x000a
        /*0032*/ 	.short	0x0030
        /*0034*/ 	.byte	0x00, 0xf5, 0x21, 0x00


	//----- nvinfo : EIATTR_KPARAM_INFO
	.align		4
.L_77:
        /*0038*/ 	.byte	0x04, 0x17
        /*003a*/ 	.short	(.L_79 - .L_78)
.L_78:
        /*003c*/ 	.word	0x00000000
        /*0040*/ 	.short	0x0009
        /*0042*/ 	.short	0x0028
        /*0044*/ 	.byte	0x00, 0xf5, 0x21, 0x00


	//----- nvinfo : EIATTR_KPARAM_INFO
	.align		4
.L_79:
        /*0048*/ 	.byte	0x04, 0x17
        /*004a*/ 	.short	(.L_81 - .L_80)
.L_80:
        /*004c*/ 	.word	0x00000000
        /*0050*/ 	.short	0x0008
        /*0052*/ 	.short	0x0020
        /*0054*/ 	.byte	0x00, 0xf5, 0x21, 0x00


	//----- nvinfo : EIATTR_KPARAM_INFO
	.align		4
.L_81:
        /*0058*/ 	.byte	0x04, 0x17
        /*005a*/ 	.short	(.L_83 - .L_82)
.L_82:
        /*005c*/ 	.word	0x00000000
        /*0060*/ 	.short	0x0007
        /*0062*/ 	.short	0x001c
        /*0064*/ 	.byte	0x00, 0xf0, 0x11, 0x00


	//----- nvinfo : EIATTR_KPARAM_INFO
	.align		4
.L_83:
        /*0068*/ 	.byte	0x04, 0x17
        /*006a*/ 	.short	(.L_85 - .L_84)
.L_84:
        /*006c*/ 	.word	0x00000000
        /*0070*/ 	.short	0x0006
        /*0072*/ 	.short	0x0018
        /*0074*/ 	.byte	0x00, 0xf0, 0x11, 0x00


	//----- nvinfo : EIATTR_KPARAM_INFO
	.align		4
.L_85:
        /*0078*/ 	.byte	0x04, 0x17
        /*007a*/ 	.short	(.L_87 - .L_86)
.L_86:
        /*007c*/ 	.word	0x00000000
        /*0080*/ 	.short	0x0005
        /*0082*/ 	.short	0x0014
        /*0084*/ 	.byte	0x00, 0xf0, 0x11, 0x00


	//----- nvinfo : EIATTR_KPARAM_INFO
	.align		4
.L_87:
        /*0088*/ 	.byte	0x04, 0x17
        /*008a*/ 	.short	(.L_89 - .L_88)
.L_88:
        /*008c*/ 	.word	0x00000000
        /*0090*/ 	.short	0x0004
        /*0092*/ 	.short	0x0010
        /*0094*/ 	.byte	0x00, 0xf0, 0x11, 0x00


	//----- nvinfo : EIATTR_KPARAM_INFO
	.align		4
.L_89:
        /*0098*/ 	.byte	0x04, 0x17
        /*009a*/ 	.short	(.L_91 - .L_90)
.L_90:
        /*009c*/ 	.word	0x00000000
        /*00a0*/ 	.short	0x0003
        /*00a2*/ 	.short	0x000c
        /*00a4*/ 	.byte	0x00, 0xf0, 0x11, 0x00


	//----- nvinfo : EIATTR_KPARAM_INFO
	.align		4
.L_91:
        /*00a8*/ 	.byte	0x04, 0x17
        /*00aa*/ 	.short	(.L_93 - .L_92)
.L_92:
        /*00ac*/ 	.word	0x00000000
        /*00b0*/ 	.short	0x0002
        /*00b2*/ 	.short	0x0008
        /*00b4*/ 	.byte	0x00, 0xf0, 0x11, 0x00


	//----- nvinfo : EIATTR_KPARAM_INFO
	.align		4
.L_93:
        /*00b8*/ 	.byte	0x04, 0x17
        /*00ba*/ 	.short	(.L_95 - .L_94)
.L_94:
        /*00bc*/ 	.word	0x00000000
        /*00c0*/ 	.short	0x0001
        /*00c2*/ 	.short	0x0004
        /*00c4*/ 	.byte	0x00, 0xf0, 0x11, 0x00


	//----- nvinfo : EIATTR_KPARAM_INFO
	.align		4
.L_95:
        /*00c8*/ 	.byte	0x04, 0x17
        /*00ca*/ 	.short	(.L_97 - .L_96)
.L_96:
        /*00cc*/ 	.word	0x00000000
        /*00d0*/ 	.short	0x0000
        /*00d2*/ 	.short	0x0000
        /*00d4*/ 	.byte	0x00, 0xf0, 0x11, 0x00


	//----- nvinfo : EIATTR_SPARSE_MMA_MASK
	.align		4
.L_97:
        /*00d8*/ 	.byte	0x03, 0x50
        /*00da*/ 	.short	0x0000


	//----- nvinfo : EIATTR_MAXREG_COUNT
	.align		4
        /*00dc*/ 	.byte	0x03, 0x1b
        /*00de*/ 	.short	0x00ff


	//----- nvinfo : EIATTR_MERCURY_ISA_VERSION
	.align		4
        /*00e0*/ 	.byte	0x03, 0x5f
        /*00e2*/ 	.short	0x0101


	//----- nvinfo : EIATTR_VRC_CTA_INIT_COUNT
	.align		4
        /*00e4*/ 	.byte	0x02, 0x4a
	.zero		1
	.zero		1


	//----- nvinfo : EIATTR_EXIT_INSTR_OFFSETS
	.align		4
        /*00e8*/ 	.byte	0x04, 0x1c
        /*00ea*/ 	.short	(.L_99 - .L_98)


	//   ....[0]....
.L_98:
        /*00ec*/ 	.word	0x00000070


	//   ....[1]....
        /*00f0*/ 	.word	0x00000630


	//   ....[2]....
        /*00f4*/ 	.word	0x00000670


	//----- nvinfo : EIATTR_CRS_STACK_SIZE
	.align		4
.L_99:
        /*00f8*/ 	.byte	0x04, 0x1e
        /*00fa*/ 	.short	(.L_101 - .L_100)
.L_100:
        /*00fc*/ 	.word	0x00000000


	//----- nvinfo : EIATTR_CBANK_PARAM_SIZE
	.align		4
.L_101:
        /*0100*/ 	.byte	0x03, 0x19
        /*0102*/ 	.short	0x0048


	//----- nvinfo : EIATTR_PARAM_CBANK
	.align		4
        /*0104*/ 	.byte	0x04, 0x0a
        /*0106*/ 	.short	(.L_103 - .L_102)
	.align		4
.L_102:
        /*0108*/ 	.word	index@(.nv.constant0._Z33dense_voxelization_idx_gpu_kerneliifffiiiPKfPKiPiS3_S3_)
        /*010c*/ 	.short	0x0380
        /*010e*/ 	.short	0x0048


	//----- nvinfo : EIATTR_SW_WAR
	.align		4
.L_103:
        /*0110*/ 	.byte	0x04, 0x36
        /*0112*/ 	.short	(.L_105 - .L_104)
.L_104:
        /*0114*/ 	.word	0x00000008
.L_105:


//--------------------- .nv.callgraph             --------------------------
	.section	.nv.callgraph,"",@"SHT_CUDA_CALLGRAPH"
	.align	4
	.sectionentsize	8
	.align		4
        /*0000*/ 	.word	0x00000000
	.align		4
        /*0004*/ 	.word	0xffffffff
	.align		4
        /*0008*/ 	.word	0x00000000
	.align		4
        /*000c*/ 	.word	0xfffffffe
	.align		4
        /*0010*/ 	.word	0x00000000
	.align		4
        /*0014*/ 	.word	0xfffffffd
	.align		4
        /*0018*/ 	.word	0x00000000
	.align		4
        /*001c*/ 	.word	0xfffffffc


//--------------------- .text._Z34dense_voxelization_grad_gpu_kerneliiiiiPKfPKiPf --------------------------
	.section	.text._Z34dense_voxelization_grad_gpu_kerneliiiiiPKfPKiPf,"ax",@progbits
	.align	128
        .global         _Z34dense_voxelization_grad_gpu_kerneliiiiiPKfPKiPf
        .type           _Z34dense_voxelization_grad_gpu_kerneliiiiiPKfPKiPf,@function
        .size           _Z34dense_voxelization_grad_gpu_kerneliiiiiPKfPKiPf,(.L_x_36 - _Z34dense_voxelization_grad_gpu_kerneliiiiiPKfPKiPf)
        .other          _Z34dense_voxelization_grad_gpu_kerneliiiiiPKfPKiPf,@"STO_CUDA_ENTRY STV_DEFAULT"
_Z34dense_voxelization_grad_gpu_kerneliiiiiPKfPKiPf:
.text._Z34dense_voxelization_grad_gpu_kerneliiiiiPKfPKiPf:
[----:B------:R-:W-:Y:S01]  /*0000*/  LDC R1, c[0x0][0x37c] ;  /* 0x0000df00ff017b82 */ /* 0x000fe20000000800 */
[----:B------:R-:W0:Y:S07]  /*0010*/  S2R R0, SR_TID.X ;  /* 0x0000000000007919 */ /* 0x000e2e0000002100 */
[----:B------:R-:W1:Y:S01]  /*0020*/  S2UR UR6, SR_CTAID.X ;  /* 0x00000000000679c3 */ /* 0x000e620000002500 */
[----:B------:R-:W2:Y:S01]  /*0030*/  LDCU UR8, c[0x0][0x380] ;  /* 0x00007000ff0877ac */ /* 0x000ea20008000800 */
[----:B------:R-:W2:Y:S01]  /*0040*/  LDCU.64 UR4, c[0x0][0x388] ;  /* 0x00007100ff0477ac */ /* 0x000ea20008000a00 */
[----:B------:R-:W1:Y:S01]  /*0050*/  LDCU UR7, c[0x0][0x360] ;  /* 0x00006c00ff0777ac */ /* 0x000e620008000800 */
[----:B------:R-:W3:Y:S01]  /*0060*/  LDCU UR9, c[0x0][0x390] ;  /* 0x00007200ff0977ac */ /* 0x000ee20008000800 */
[----:B--2---:R-:W-:-:S04]  /*0070*/  UIMAD UR4, UR4, UR8, URZ ;  /* 0x00000008040472a4 */ /* 0x004fc8000f8e02ff */
[----:B------:R-:W-:Y:S02]  /*0080*/  UIMAD UR5, UR4, UR5, URZ ;  /* 0x00000005040572a4 */ /* 0x000fe4000f8e02ff */
[----:B-1----:R-:W-:Y:S02]  /*0090*/  UIMAD UR4, UR6, UR7, URZ ;  /* 0x00000007060472a4 */ /* 0x002fe4000f8e02ff */
[----:B---3--:R-:W-:-:S04]  /*00a0*/  UIMAD UR5, UR5, UR9, URZ ;  /* 0x00000009050572a4 */ /* 0x008fc8000f8e02ff */
[----:B0-----:R-:W-:-:S05]  /*00b0*/  VIADD R2, R0, UR4 ;  /* 0x0000000400027c36 */ /* 0x001fca0008000000 */
[----:B------:R-:W-:-:S13]  /*00c0*/  ISETP.GE.AND P0, PT, R2, UR5, PT ;  /* 0x0000000502007c0c */ /* 0x000fda000bf06270 */
[----:B------:R-:W-:Y:S05]  /*00d0*/  @P0 EXIT ;  /* 0x000000000000094d */ /* 0x000fea0003800000 */
[----:B------:R-:W0:Y:S01]  /*00e0*/  LDC.64 R6, c[0x0][0x3a0] ;  /* 0x0000e800ff067b82 */ /* 0x000e220000000a00 */
[----:B------:R-:W1:Y:S07]  /*00f0*/  LDCU.64 UR8, c[0x0][0x358] ;  /* 0x00006b00ff0877ac */ /* 0x000e6e0008000a00 */
[----:B------:R-:W2:Y:S01]  /*0100*/  LDC R5, c[0x0][0x384] ;  /* 0x0000e100ff057b82 */ /* 0x000ea20000000800 */
[----:B0-----:R-:W-:-:S06]  /*0110*/  IMAD.WIDE R6, R2, 0x4, R6 ;  /* 0x0000000402067825 */ /* 0x001fcc00078e0206 */
[----:B-1----:R-:W3:Y:S01]  /*0120*/  LDG.E R6, desc[UR8][R6.64] ;  /* 0x0000000806067981 */ /* 0x002ee2000c1e1900 */
[----:B--2---:R-:W-:-:S04]  /*0130*/  ISETP.GE.AND P0, PT, R5, 0x1, PT ;  /* 0x000000010500780c */ /* 0x004fc80003f06270 */
[----:B---3--:R-:W-:-:S13]  /*0140*/  ISETP.LT.OR P0, PT, R6, RZ, !P0 ;  /* 0x000000ff0600720c */ /* 0x008fda0004701670 */
[----:B------:R-:W-:Y:S05]  /*0150*/  @P0 EXIT ;  /* 0x000000000000094d */ /* 0x000fea0003800000 */
[C---:B------:R-:W-:Y:S01]  /*0160*/  ISETP.GE.U32.AND P1, PT, R5.reuse, 0x10, PT ;  /* 0x000000100500780c */ /* 0x040fe20003f26070 */
[----:B------:R-:W-:Y:S01]  /*0170*/  IMAD R3, R6, R5, RZ ;  /* 0x0000000506037224 */ /* 0x000fe200078e02ff */
[----:B------:R-:W-:Y:S01]  /*0180*/  LOP3.LUT R12, R5, 0xf, RZ, 0xc0, !PT ;  /* 0x0000000f050c7812 */ /* 0x000fe200078ec0ff */
[----:B------:R-:W-:-:S03]  /*0190*/  IMAD.MOV.U32 R4, RZ, RZ, RZ ;  /* 0x000000ffff047224 */ /* 0x000fc600078e00ff */
[----:B------:R-:W-:-:S07]  /*01a0*/  ISETP.NE.AND P0, PT, R12, RZ, PT ;  /* 0x000000ff0c00720c */ /* 0x000fce0003f05270 */
[----:B------:R-:W-:Y:S06]  /*01b0*/  @!P1 BRA `(.L_x_0) ;  /* 0x0000000000d49947 */ /* 0x000fec0003800000 */
[----:B------:R-:W0:Y:S01]  /*01c0*/  LDC.64 R6, c[0x0][0x3a8] ;  /* 0x0000ea00ff067b82 */ /* 0x000e220000000a00 */
[----:B------:R-:W1:Y:S01]  /*01d0*/  LDCU.64 UR6, c[0x0][0x398] ;  /* 0x00007300ff0677ac */ /* 0x000e620008000a00 */
[----:B------:R-:W-:Y:S02]  /*01e0*/  LOP3.LUT R4, R5, 0x7ffffff0, RZ, 0xc0, !PT ;  /* 0x7ffffff005047812 */ /* 0x000fe400078ec0ff */
[----:B------:R-:W-:-:S03]  /*01f0*/  MOV R10, R2 ;  /* 0x00000002000a7202 */ /* 0x000fc60000000f00 */
[----:B------:R-:W-:Y:S01]  /*0200*/  IMAD.MOV R11, RZ, RZ, -R4 ;  /* 0x000000ffff0b7224 */ /* 0x000fe200078e0a04 */
[----:B-1----:R-:W-:-:S04]  /*0210*/  UIADD3 UR5, UP0, UPT, UR6, 0x20, URZ ;  /* 0x0000002006057890 */ /* 0x002fc8000ff1e0ff */
[----:B------:R-:W-:Y:S01]  /*0220*/  UIADD3.X UR6, UPT, UPT, URZ, UR7, URZ, UP0, !UPT ;  /* 0x00000007ff067290 */ /* 0x000fe200087fe4ff */
[----:B0-----:R-:W-:-:S03]  /*0230*/  IMAD.WIDE.U32 R6, R3, 0x4, R6 ;  /* 0x0000000403067825 */ /* 0x001fc600078e0006 */
[----:B------:R-:W-:-:S05]  /*0240*/  IADD3 R14, P1, PT, R6, 0x20, RZ ;  /* 0x00000020060e7810 */ /* 0x000fca0007f3e0ff */
[----:B------:R-:W-:-:S08]  /*0250*/  IMAD.X R21, RZ, RZ, R7, P1 ;  /* 0x000000ffff157224 */ /* 0x000fd000008e0607 */
.L_x_1:
[----:B------:R-:W-:Y:S02]  /*0260*/  IMAD.U32 R8, RZ, RZ, UR5 ;  /* 0x00000005ff087e24 */ /* 0x000fe4000f8e00ff */
[----:B------:R-:W-:Y:S02]  /*0270*/  IMAD.U32 R9, RZ, RZ, UR6 ;  /* 0x00000006ff097e24 */ /* 0x000fe4000f8e00ff */
[----:B------:R-:W-:-:S05]  /*0280*/  IMAD.WIDE R8, R10, 0x4, R8 ;  /* 0x000000040a087825 */ /* 0x000fca00078e0208 */
[----:B0-----:R-:W2:Y:S01]  /*0290*/  LDG.E R13, desc[UR8][R8.64+-0x20] ;  /* 0xffffe008080d7981 */ /* 0x001ea2000c1e1900 */
[----:B------:R-:W-:Y:S01]  /*02a0*/  MOV R6, R14 ;  /* 0x0000000e00067202 */ /* 0x000fe20000000f00 */
[----:B------:R-:W-:-:S05]  /*02b0*/  IMAD.MOV.U32 R7, RZ, RZ, R21 ;  /* 0x000000ffff077224 */ /* 0x000fca00078e0015 */
[----:B--2---:R0:W-:Y:S04]  /*02c0*/  STG.E desc[UR8][R6.64+-0x20], R13 ;  /* 0xffffe00d06007986 */ /* 0x0041e8000c101908 */
[----:B------:R-:W2:Y:S04]  /*02d0*/  LDG.E R15, desc[UR8][R8.64+-0x1c] ;  /* 0xffffe408080f7981 */ /* 0x000ea8000c1e1900 */
[----:B--2---:R1:W-:Y:S04]  /*02e0*/  STG.E desc[UR8][R6.64+-0x1c], R15 ;  /* 0xffffe40f06007986 */ /* 0x0043e8000c101908 */
[----:B------:R-:W2:Y:S04]  /*02f0*/  LDG.E R17, desc[UR8][R8.64+-0x18] ;  /* 0xffffe80808117981 */ /* 0x000ea8000c1e1900 */
[----:B--2---:R2:W-:Y:S04]  /*0300*/  STG.E desc[UR8][R6.64+-0x18], R17 ;  /* 0xffffe81106007986 */ /* 0x0045e8000c101908 */
[----:B------:R-:W3:Y:S04]  /*0310*/  LDG.E R19, desc[UR8][R8.64+-0x14] ;  /* 0xffffec0808137981 */ /* 0x000ee8000c1e1900 */
[----:B---3--:R3:W-:Y:S04]  /*0320*/  STG.E desc[UR8][R6.64+-0x14], R19 ;  /* 0xffffec1306007986 */ /* 0x0087e8000c101908 */
[----:B------:R-:W4:Y:S04]  /*0330*/  LDG.E R21, desc[UR8][R8.64+-0x10] ;  /* 0xfffff00808157981 */ /* 0x000f28000c1e1900 */
[----:B----4-:R4:W-:Y:S04]  /*0340*/  STG.E desc[UR8][R6.64+-0x10], R21 ;  /* 0xfffff01506007986 */ /* 0x0109e8000c101908 */
[----:B------:R-:W5:Y:S04]  /*0350*/  LDG.E R23, desc[UR8][R8.64+-0xc] ;  /* 0xfffff40808177981 */ /* 0x000f68000c1e1900 */
[----:B-----5:R5:W-:Y:S04]  /*0360*/  STG.E desc[UR8][R6.64+-0xc], R23 ;  /* 0xfffff41706007986 */ /* 0x020be8000c101908 */
[----:B0-----:R-:W2:Y:S04]  /*0370*/  LDG.E R13, desc[UR8][R8.64+-0x8] ;  /* 0xfffff808080d7981 */ /* 0x001ea8000c1e1900 */
[----:B--2---:R0:W-:Y:S04]  /*0380*/  STG.E desc[UR8][R6.64+-0x8], R13 ;  /* 0xfffff80d06007986 */ /* 0x0041e8000c101908 */
[----:B-1----:R-:W2:Y:S04]  /*0390*/  LDG.E R15, desc[UR8][R8.64+-0x4] ;  /* 0xfffffc08080f7981 */ /* 0x002ea8000c1e1900 */
[----:B--2---:R1:W-:Y:S04]  /*03a0*/  STG.E desc[UR8][R6.64+-0x4], R15 ;  /* 0xfffffc0f06007986 */ /* 0x0043e8000c101908 */
[----:B------:R-:W2:Y:S04]  /*03b0*/  LDG.E R17, desc[UR8][R8.64] ;  /* 0x0000000808117981 */ /* 0x000ea8000c1e1900 */
[----:B--2---:R2:W-:Y:S04]  /*03c0*/  STG.E desc[UR8][R6.64], R17 ;  /* 0x0000001106007986 */ /* 0x0045e8000c101908 */
[----:B---3--:R-:W3:Y:S04]  /*03d0*/  LDG.E R19, desc[UR8][R8.64+0x4] ;  /* 0x0000040808137981 */ /* 0x008ee8000c1e1900 */
[----:B---3--:R3:W-:Y:S04]  /*03e0*/  STG.E desc[UR8][R6.64+0x4], R19 ;  /* 0x0000041306007986 */ /* 0x0087e8000c101908 */
[----:B----4-:R-:W4:Y:S04]  /*03f0*/  LDG.E R21, desc[UR8][R8.64+0x8] ;  /* 0x0000080808157981 */ /* 0x010f28000c1e1900 */
[----:B----4-:R4:W-:Y:S04]  /*0400*/  STG.E desc[UR8][R6.64+0x8], R21 ;  /* 0x0000081506007986 */ /* 0x0109e8000c101908 */
[----:B-----5:R-:W5:Y:S04]  /*0410*/  LDG.E R23, desc[UR8][R8.64+0xc] ;  /* 0x00000c0808177981 */ /* 0x020f68000c1e1900 */
[----:B-----5:R1:W-:Y:S04]  /*0420*/  STG.E desc[UR8][R6.64+0xc], R23 ;  /* 0x00000c1706007986 */ /* 0x0203e8000c101908 */
[----:B0-----:R-:W5:Y:S04]  /*0430*/  LDG.E R13, desc[UR8][R8.64+0x10] ;  /* 0x00001008080d7981 */ /* 0x001f68000c1e1900 */
[----:B-----5:R0:W-:Y:S04]  /*0440*/  STG.E desc[UR8][R6.64+0x10], R13 ;  /* 0x0000100d06007986 */ /* 0x0201e8000c101908 */
[----:B-1----:R-:W5:Y:S04]  /*0450*/  LDG.E R15, desc[UR8][R8.64+0x14] ;  /* 0x00001408080f7981 */ /* 0x002f68000c1e1900 */
[----:B-----5:R0:W-:Y:S04]  /*0460*/  STG.E desc[UR8][R6.64+0x14], R15 ;  /* 0x0000140f06007986 */ /* 0x0201e8000c101908 */
[----:B--2---:R-:W2:Y:S04]  /*0470*/  LDG.E R17, desc[UR8][R8.64+0x18] ;  /* 0x0000180808117981 */ /* 0x004ea8000c1e1900 */
[----:B--2---:R0:W-:Y:S04]  /*0480*/  STG.E desc[UR8][R6.64+0x18], R17 ;  /* 0x0000181106007986 */ /* 0x0041e8000c101908 */
[----:B---3--:R-:W2:Y:S01]  /*0490*/  LDG.E R19, desc[UR8][R8.64+0x1c] ;  /* 0x00001c0808137981 */ /* 0x008ea2000c1e1900 */
[----:B------:R-:W-:Y:S01]  /*04a0*/  VIADD R11, R11, 0x10 ;  /* 0x000000100b0b7836 */ /* 0x000fe20000000000 */
[----:B------:R-:W-:-:S02]  /*04b0*/  IADD3 R14, P2, PT, R6, 0x40, RZ ;  /* 0x00000040060e7810 */ /* 0x000fc40007f5e0ff */
[----:B------:R-:W-:Y:S02]  /*04c0*/  IADD3 R10, PT, PT, R10, 0x10, RZ ;  /* 0x000000100a0a7810 */ /* 0x000fe40007ffe0ff */
[----:B------:R-:W-:Y:S01]  /*04d0*/  ISETP.NE.AND P1, PT, R11, RZ, PT ;  /* 0x000000ff0b00720c */ /* 0x000fe20003f25270 */
[----:B----4-:R-:W-:Y:S01]  /*04e0*/  IMAD.X R21, RZ, RZ, R7, P2 ;  /* 0x000000ffff157224 */ /* 0x010fe200010e0607 */
[----:B--2---:R0:W-:Y:S11]  /*04f0*/  STG.E desc[UR8][R6.64+0x1c], R19 ;  /* 0x00001c1306007986 */ /* 0x0041f6000c101908 */
[----:B------:R-:W-:Y:S05]  /*0500*/  @P1 BRA `(.L_x_1) ;  /* 0xfffffffc00541947 */ /* 0x000fea000383ffff */
.L_x_0:
[----:B------:R-:W-:Y:S05]  /*0510*/  @!P0 EXIT ;  /* 0x000000000000894d */ /* 0x000fea0003800000 */
[----:B------:R-:W-:Y:S02]  /*0520*/  ISETP.GE.U32.AND P1, PT, R12, 0x8, PT ;  /* 0x000000080c00780c */ /* 0x000fe40003f26070 */
[----:B------:R-:W-:-:S04]  /*0530*/  LOP3.LUT R14, R5, 0x7, RZ, 0xc0, !PT ;  /* 0x00000007050e7812 */ /* 0x000fc800078ec0ff */
[----:B------:R-:W-:-:S07]  /*0540*/  ISETP.NE.AND P0, PT, R14, RZ, PT ;  /* 0x000000ff0e00720c */ /* 0x000fce0003f05270 */
[----:B------:R-:W-:Y:S06]  /*0550*/  @!P1 BRA `(.L_x_2) ;  /* 0x0000000000709947 */ /* 0x000fec0003800000 */
[----:B0-----:R-:W0:Y:S01]  /*0560*/  LDC.64 R6, c[0x0][0x398] ;  /* 0x0000e600ff067b82 */ /* 0x001e220000000a00 */
[----:B------:R-:W-:Y:S01]  /*0570*/  IMAD.IADD R9, R2, 0x1, R4 ;  /* 0x0000000102097824 */ /* 0x000fe200078e0204 */
[----:B------:R-:W1:Y:S06]  /*0580*/  LDCU.64 UR6, c[0x0][0x3a8] ;  /* 0x00007500ff0677ac */ /* 0x000e6c0008000a00 */
[----:B------:R-:W2:Y:S01]  /*0590*/  LDC.64 R10, c[0x0][0x3a8] ;  /* 0x0000ea00ff0a7b82 */ /* 0x000ea20000000a00 */
[----:B0-----:R-:W-:-:S05]  /*05a0*/  IMAD.WIDE R6, R9, 0x4, R6 ;  /* 0x0000000409067825 */ /* 0x001fca00078e0206 */
[----:B------:R-:W3:Y:S01]  /*05b0*/  LDG.E R13, desc[UR8][R6.64] ;  /* 0x00000008060d7981 */ /* 0x000ee2000c1e1900 */
[----:B------:R-:W-:-:S04]  /*05c0*/  IMAD.IADD R9, R3, 0x1, R4 ;  /* 0x0000000103097824 */ /* 0x000fc800078e0204 */
[----:B--2---:R-:W-:Y:S01]  /*05d0*/  IMAD.WIDE.U32 R10, R9, 0x4, R10 ;  /* 0x00000004090a7825 */ /* 0x004fe200078e000a */
[----:B------:R-:W-:-:S04]  /*05e0*/  IADD3 R9, P1, PT, R3, R4, RZ ;  /* 0x0000000403097210 */ /* 0x000fc80007f3e0ff */
[----:B---3--:R0:W-:Y:S04]  /*05f0*/  STG.E desc[UR8][R10.64], R13 ;  /* 0x0000000d0a007986 */ /* 0x0081e8000c101908 */
[----:B------:R-:W2:Y:S01]  /*0600*/  LDG.E R15, desc[UR8][R6.64+0x4] ;  /* 0x00000408060f7981 */ /* 0x000ea2000c1e1900 */
[----:B------:R-:W-:Y:S01]  /*0610*/  IMAD.X R12, RZ, RZ, RZ, P1 ;  /* 0x000000ffff0c7224 */ /* 0x000fe200008e06ff */
[----:B-1----:R-:W-:-:S04]  /*0620*/  LEA R8, P1, R9, UR6, 0x2 ;  /* 0x0000000609087c11 */ /* 0x002fc8000f8210ff */
[----:B------:R-:W-:-:S05]  /*0630*/  LEA.HI.X R9, R9, UR7, R12, 0x2, P1 ;  /* 0x0000000709097c11 */ /* 0x000fca00088f140c */
[----:B--2---:R1:W-:Y:S04]  /*0640*/  STG.E desc[UR8][R8.64+0x4], R15 ;  /* 0x0000040f08007986 */ /* 0x0043e8000c101908 */
[----:B------:R-:W2:Y:S04]  /*0650*/  LDG.E R17, desc[UR8][R6.64+0x8] ;  /* 0x0000080806117981 */ /* 0x000ea8000c1e1900 */
[----:B--2---:R2:W-:Y:S04]  /*0660*/  STG.E desc[UR8][R8.64+0x8], R17 ;  /* 0x0000081108007986 */ /* 0x0045e8000c101908 */
[----:B------:R-:W3:Y:S04]  /*0670*/  LDG.E R19, desc[UR8][R6.64+0xc] ;  /* 0x00000c0806137981 */ /* 0x000ee8000c1e1900 */
[----:B---3--:R2:W-:Y:S04]  /*0680*/  STG.E desc[UR8][R8.64+0xc], R19 ;  /* 0x00000c1308007986 */ /* 0x0085e8000c101908 */
[----:B0-----:R-:W3:Y:S04]  /*0690*/  LDG.E R11, desc[UR8][R6.64+0x10] ;  /* 0x00001008060b7981 */ /* 0x001ee8000c1e1900 */
[----:B---3--:R2:W-:Y:S04]  /*06a0*/  STG.E desc[UR8][R8.64+0x10], R11 ;  /* 0x0000100b08007986 */ /* 0x0085e8000c101908 */
[----:B------:R-:W3:Y:S04]  /*06b0*/  LDG.E R13, desc[UR8][R6.64+0x14] ;  /* 0x00001408060d7981 */ /* 0x000ee8000c1e1900 */
[----:B---3--:R2:W-:Y:S04]  /*06c0*/  STG.E desc[UR8][R8.64+0x14], R13 ;  /* 0x0000140d08007986 */ /* 0x0085e8000c101908 */
[----:B------:R-:W3:Y:S04]  /*06d0*/  LDG.E R21, desc[UR8][R6.64+0x18] ;  /* 0x0000180806157981 */ /* 0x000ee8000c1e1900 */
[----:B---3--:R2:W-:Y:S04]  /*06e0*/  STG.E desc[UR8][R8.64+0x18], R21 ;  /* 0x0000181508007986 */ /* 0x0085e8000c101908 */
[----:B-1----:R-:W3:Y:S01]  /*06f0*/  LDG.E R15, desc[UR8][R6.64+0x1c] ;  /* 0x00001c08060f7981 */ /* 0x002ee2000c1e1900 */
[----:B------:R-:W-:-:S03]  /*0700*/  IADD3 R4, PT, PT, R4, 0x8, RZ ;  /* 0x0000000804047810 */ /* 0x000fc60007ffe0ff */
[----:B---3--:R2:W-:Y:S04]  /*0710*/  STG.E desc[UR8][R8.64+0x1c], R15 ;  /* 0x00001c0f08007986 */ /* 0x0085e8000c101908 */
.L_x_2:
[----:B------:R-:W-:Y:S05]  /*0720*/  @!P0 EXIT ;  /* 0x000000000000894d */ /* 0x000fea0003800000 */
[----:B------:R-:W-:Y:S02]  /*0730*/  ISETP.GE.U32.AND P1, PT, R14, 0x4, PT ;  /* 0x000000040e00780c */ /* 0x000fe40003f26070 */
[----:B------:R-:W-:-:S04]  /*0740*/  LOP3.LUT R5, R5, 0x3, RZ, 0xc0, !PT ;  /* 0x0000000305057812 */ /* 0x000fc800078ec0ff */
[----:B------:R-:W-:-:S07]  /*0750*/  ISETP.NE.AND P0, PT, R5, RZ, PT ;  /* 0x000000ff0500720c */ /* 0x000fce0003f05270 */
[----:B------:R-:W-:Y:S06]  /*0760*/  @!P1 BRA `(.L_x_3) ;  /* 0x0000000000509947 */ /* 0x000fec0003800000 */
[----:B0-----:R-:W0:Y:S01]  /*0770*/  LDC.64 R6, c[0x0][0x398] ;  /* 0x0000e600ff067b82 */ /* 0x001e220000000a00 */
[----:B--2---:R-:W-:Y:S01]  /*0780*/  IMAD.IADD R9, R2, 0x1, R4 ;  /* 0x0000000102097824 */ /* 0x004fe200078e0204 */
[----:B------:R-:W1:Y:S03]  /*0790*/  LDCU.64 UR6, c[0x0][0x3a8] ;  /* 0x00007500ff0677ac */ /* 0x000e660008000a00 */
[----:B0-----:R-:W-:-:S03]  /*07a0*/  IMAD.WIDE R6, R9, 0x4, R6 ;  /* 0x0000000409067825 */ /* 0x001fc600078e0206 */
[----:B------:R-:W0:Y:S02]  /*07b0*/  LDC.64 R8, c[0x0][0x3a8] ;  /* 0x0000ea00ff087b82 */ /* 0x000e240000000a00 */
[----:B------:R-:W2:Y:S01]  /*07c0*/  LDG.E R13, desc[UR8][R6.64] ;  /* 0x00000008060d7981 */ /* 0x000ea2000c1e1900 */
[----:B------:R-:W-:-:S04]  /*07d0*/  IMAD.IADD R11, R3, 0x1, R4 ;  /* 0x00000001030b7824 */ /* 0x000fc800078e0204 */
[----:B0-----:R-:W-:-:S05]  /*07e0*/  IMAD.WIDE.U32 R8, R11, 0x4, R8 ;  /* 0x000000040b087825 */ /* 0x001fca00078e0008 */
[----:B--2---:R3:W-:Y:S04]  /*07f0*/  STG.E desc[UR8][R8.64], R13 ;  /* 0x0000000d08007986 */ /* 0x0047e8000c101908 */
[----:B------:R-:W2:Y:S01]  /*0800*/  LDG.E R15, desc[UR8][R6.64+0x4] ;  /* 0x00000408060f7981 */ /* 0x000ea2000c1e1900 */
[----:B------:R-:W-:-:S04]  /*0810*/  IADD3 R2, P1, PT, R3, R4, RZ ;  /* 0x0000000403027210 */ /* 0x000fc80007f3e0ff */
[----:B------:R-:W-:Y:S02]  /*0820*/  IADD3.X R11, PT, PT, RZ, RZ, RZ, P1, !PT ;  /* 0x000000ffff0b7210 */ /* 0x000fe40000ffe4ff */
[----:B-1----:R-:W-:-:S04]  /*0830*/  LEA R10, P1, R2, UR6, 0x2 ;  /* 0x00000006020a7c11 */ /* 0x002fc8000f8210ff */
[----:B------:R-:W-:-:S05]  /*0840*/  LEA.HI.X R11, R2, UR7, R11, 0x2, P1 ;  /* 0x00000007020b7c11 */ /* 0x000fca00088f140b */
[----:B--2---:R3:W-:Y:S04]  /*0850*/  STG.E desc[UR8][R10.64+0x4], R15 ;  /* 0x0000040f0a007986 */ /* 0x0047e8000c101908 */
[----:B------:R-:W2:Y:S04]  /*0860*/  LDG.E R17, desc[UR8][R6.64+0x8] ;  /* 0x0000080806117981 */ /* 0x000ea8000c1e1900 */
[----:B--2---:R3:W-:Y:S04]  /*0870*/  STG.E desc[UR8][R10.64+0x8], R17 ;  /* 0x000008110a007986 */ /* 0x0047e8000c101908 */
[----:B------:R-:W2:Y:S01]  /*0880*/  LDG.E R19, desc[UR8][R6.64+0xc] ;  /* 0x00000c0806137981 */ /* 0x000ea2000c1e1900 */
[----:B------:R-:W-:-:S03]  /*0890*/  VIADD R4, R4, 0x4 ;  /* 0x0000000404047836 */ /* 0x000fc60000000000 */
[----:B--2---:R3:W-:Y:S04]  /*08a0*/  STG.E desc[UR8][R10.64+0xc], R19 ;  /* 0x00000c130a007986 */ /* 0x0047e8000c101908 */
.L_x_3:
[----:B------:R-:W-:Y:S05]  /*08b0*/  @!P0 EXIT ;  /* 0x000000000000894d */ /* 0x000fea0003800000 */
[----:B--23--:R-:W1:Y:S01]  /*08c0*/  LDC.64 R8, c[0x0][0x3a8] ;  /* 0x0000ea00ff087b82 */ /* 0x00ce620000000a00 */
[----:B------:R-:W-:Y:S02]  /*08d0*/  IMAD.IADD R3, R3, 0x1, R4 ;  /* 0x0000000103037824 */ /* 0x000fe400078e0204 */
[----:B------:R-:W-:-:S05]  /*08e0*/  IMAD.MOV R5, RZ, RZ, -R5 ;  /* 0x000000ffff057224 */ /* 0x000fca00078e0a05 */
[----:B0-----:R-:W0:Y:S01]  /*08f0*/  LDC.64 R6, c[0x0][0x398] ;  /* 0x0000e600ff067b82 */ /* 0x001e220000000a00 */
[----:B-1----:R-:W-:Y:S01]  /*0900*/  IMAD.WIDE.U32 R2, R3, 0x4, R8 ;  /* 0x0000000403027825 */ /* 0x002fe200078e0008 */
[----:B------:R-:W-:-:S03]  /*0910*/  IADD3 R9, PT, PT, R0, UR4, R4 ;  /* 0x0000000400097c10 */ /* 0x000fc6000fffe004 */
[----:B------:R-:W-:Y:S01]  /*0920*/  IMAD.MOV.U32 R13, RZ, RZ, R3 ;  /* 0x000000ffff0d7224 */ /* 0x000fe200078e0003 */
[----:B------:R-:W-:-:S07]  /*0930*/  MOV R0, R2 ;  /* 0x0000000200007202 */ /* 0x000fce0000000f00 */
.L_x_4:
[----:B01----:R-:W-:-:S05]  /*0940*/  IMAD.WIDE R2, R9, 0x4, R6 ;  /* 0x0000000409027825 */ /* 0x003fca00078e0206 */
[----:B------:R0:W2:Y:S01]  /*0950*/  LDG.E R11, desc[UR8][R2.64] ;  /* 0x00000008020b7981 */ /* 0x0000a2000c1e1900 */
[----:B------:R-:W-:Y:S01]  /*0960*/  VIADD R5, R5, 0x1 ;  /* 0x0000000105057836 */ /* 0x000fe20000000000 */
[----:B------:R-:W-:-:S04]  /*0970*/  IADD3 R9, PT, PT, R9, 0x1, RZ ;  /* 0x0000000109097810 */ /* 0x000fc80007ffe0ff */
[----:B------:R-:W-:Y:S02]  /*0980*/  ISETP.NE.AND P0, PT, R5, RZ, PT ;  /* 0x000000ff0500720c */ /* 0x000fe40003f05270 */
[----:B0-----:R-:W-:Y:S01]  /*0990*/  MOV R2, R0 ;  /* 0x0000000000027202 */ /* 0x001fe20000000f00 */
[----:B------:R-:W-:Y:S01]  /*09a0*/  IMAD.MOV.U32 R3, RZ, RZ, R13 ;  /* 0x000000ffff037224 */ /* 0x000fe200078e000d */
[----:B------:R-:W-:-:S05]  /*09b0*/  IADD3 R0, P1, PT, R0, 0x4, RZ ;  /* 0x0000000400007810 */ /* 0x000fca0007f3e0ff */
[----:B------:R-:W-:Y:S01]  /*09c0*/  IMAD.X R13, RZ, RZ, R13, P1 ;  /* 0x000000ffff0d7224 */ /* 0x000fe200008e060d */
[----:B--2---:R1:W-:Y:S03]  /*09d0*/  STG.E desc[UR8][R2.64], R11 ;  /* 0x0000000b02007986 */ /* 0x0043e6000c101908 */
[----:B------:R-:W-:Y:S05]  /*09e0*/  @P0 BRA `(.L_x_4) ;  /* 0xfffffffc00d40947 */ /* 0x000fea000383ffff */
[----:B------:R-:W-:Y:S05]  /*09f0*/  EXIT ;  /* 0x000000000000794d */ /* 0x000fea0003800000 */
.L_x_5:
[----:B------:R-:W-:-:S00]  /*0a00*/  BRA `(.L_x_5) ;  /* 0xfffffffc00fc7947 */ /* 0x000fc0000383ffff */
[----:B------:R-:W-:-:S00]  /*0a10*/  NOP ;  /* 0x0000000000007918 */ /* 0x000fc00000000000 */
        /* <DEDUP_REMOVED lines=14> */
.L_x_36:


//--------------------- .text._Z38dense_voxelization_features_gpu_kerneliiiiiPKfPfPiS2_ --------------------------
	.section	.text._Z38dense_voxelization_features_gpu_kerneliiiiiPKfPfPiS2_,"ax",@progbits
	.align	128
        .global         _Z38dense_voxelization_features_gpu_kerneliiiiiPKfPfPiS2_
        .type           _Z38dense_voxelization_features_gpu_kerneliiiiiPKfPfPiS2_,@function
        .size           _Z38dense_voxelization_features_gpu_kerneliiiiiPKfPfPiS2_,(.L_x_37 - _Z38dense_voxelization_features_gpu_kerneliiiiiPKfPfPiS2_)
        .other          _Z38dense_voxelization_features_gpu_kerneliiiiiPKfPfPiS2_,@"STO_CUDA_ENTRY STV_DEFAULT"
_Z38dense_voxelization_features_gpu_kerneliiiiiPKfPfPiS2_:
.text._Z38dense_voxelization_features_gpu_kerneliiiiiPKfPfPiS2_:
[----:B------:R-:W-:Y:S01]  /*0000*/  LDC R1, c[0x0][0x37c] ;  /* 0x0000df00ff017b82 */ /* 0x000fe20000000800 */
[----:B------:R-:W0:Y:S01]  /*0010*/  S2R R9, SR_TID.X ;  /* 0x0000000000097919 */ /* 0x000e220000002100 */
[----:B------:R-:W1:Y:S06]  /*0020*/  LDCU UR6, c[0x0][0x380] ;  /* 0x00007000ff0677ac */ /* 0x000e6c0008000800 */
[----:B------:R-:W0:Y:S01]  /*0030*/  S2UR UR8, SR_CTAID.X ;  /* 0x00000000000879c3 */ /* 0x000e220000002500 */
[----:B------:R-:W1:Y:S01]  /*0040*/  LDCU.64 UR4, c[0x0][0x388] ;  /* 0x00007100ff0477ac */ /* 0x000e620008000a00 */
[----:B------:R-:W2:Y:S06]  /*0050*/  LDCU UR7, c[0x0][0x390] ;  /* 0x00007200ff0777ac */ /* 0x000eac0008000800 */
[----:B------:R-:W0:Y:S01]  /*0060*/  LDC R0, c[0x0][0x360] ;  /* 0x0000d800ff007b82 */ /* 0x000e220000000800 */
[----:B-1----:R-:W-:-:S04]  /*0070*/  UIMAD UR4, UR4, UR6, URZ ;  /* 0x00000006040472a4 */ /* 0x002fc8000f8e02ff */
[----:B------:R-:W-:-:S04]  /*0080*/  UIMAD UR4, UR4, UR5, URZ ;  /* 0x00000005040472a4 */ /* 0x000fc8000f8e02ff */
[----:B--2---:R-:W-:Y:S01]  /*0090*/  UIMAD UR4, UR4, UR7, URZ ;  /* 0x00000007040472a4 */ /* 0x004fe2000f8e02ff */
[----:B0-----:R-:W-:-:S05]  /*00a0*/  IMAD R9, R0, UR8, R9 ;  /* 0x0000000800097c24 */ /* 0x001fca000f8e0209 */
[----:B------:R-:W-:-:S13]  /*00b0*/  ISETP.GE.AND P0, PT, R9, UR4, PT ;  /* 0x0000000409007c0c */ /* 0x000fda000bf06270 */
[----:B------:R-:W-:Y:S05]  /*00c0*/  @P0 EXIT ;  /* 0x000000000000094d */ /* 0x000fea0003800000 */
[----:B------:R-:W0:Y:S01]  /*00d0*/  LDC.64 R2, c[0x0][0x3a8] ;  /* 0x0000ea00ff027b82 */ /* 0x000e220000000a00 */
[----:B------:R-:W1:Y:S01]  /*00e0*/  LDCU.64 UR8, c[0x0][0x358] ;  /* 0x00006b00ff0877ac */ /* 0x000e620008000a00 */
[----:B0-----:R-:W-:-:S06]  /*00f0*/  IMAD.WIDE R2, R9, 0x4, R2 ;  /* 0x0000000409027825 */ /* 0x001fcc00078e0202 */
[----:B-1----:R-:W2:Y:S02]  /*0100*/  LDG.E R2, desc[UR8][R2.64] ;  /* 0x0000000802027981 */ /* 0x002ea4000c1e1900 */
[----:B--2---:R-:W-:-:S13]  /*0110*/  ISETP.GE.AND P0, PT, R2, 0x1, PT ;  /* 0x000000010200780c */ /* 0x004fda0003f06270 */
[----:B------:R-:W-:Y:S05]  /*0120*/  @!P0 EXIT ;  /* 0x000000000000894d */ /* 0x000fea0003800000 */
[----:B------:R-:W0:Y:S02]  /*0130*/  LDC R4, c[0x0][0x384] ;  /* 0x0000e100ff047b82 */ /* 0x000e240000000800 */
[----:B0-----:R-:W-:-:S13]  /*0140*/  ISETP.GE.AND P0, PT, R4, 0x1, PT ;  /* 0x000000010400780c */ /* 0x001fda0003f06270 */
[----:B------:R-:W-:Y:S05]  /*0150*/  @!P0 EXIT ;  /* 0x000000000000894d */ /* 0x000fea0003800000 */
[----:B------:R-:W0:Y:S02]  /*0160*/  LDC.64 R6, c[0x0][0x3b0] ;  /* 0x0000ec00ff067b82 */ /* 0x000e240000000a00 */
[----:B0-----:R-:W-:-:S06]  /*0170*/  IMAD.WIDE R6, R9, 0x4, R6 ;  /* 0x0000000409067825 */ /* 0x001fcc00078e0206 */
[----:B------:R-:W2:Y:S01]  /*0180*/  LDG.E R7, desc[UR8][R6.64] ;  /* 0x0000000806077981 */ /* 0x000ea2000c1e1900 */
[C---:B------:R-:W-:Y:S01]  /*0190*/  ISETP.GE.U32.AND P1, PT, R4.reuse, 0x10, PT ;  /* 0x000000100400780c */ /* 0x040fe20003f26070 */
[----:B------:R-:W-:Y:S01]  /*01a0*/  IMAD R0, R9, R4, RZ ;  /* 0x0000000409007224 */ /* 0x000fe200078e02ff */
[----:B------:R-:W-:Y:S01]  /*01b0*/  LOP3.LUT R5, R4, 0xf, RZ, 0xc0, !PT ;  /* 0x0000000f04057812 */ /* 0x000fe200078ec0ff */
[----:B------:R-:W-:-:S03]  /*01c0*/  IMAD.MOV.U32 R3, RZ, RZ, RZ ;  /* 0x000000ffff037224 */ /* 0x000fc600078e00ff */
[----:B------:R-:W-:Y:S01]  /*01d0*/  ISETP.NE.AND P0, PT, R5, RZ, PT ;  /* 0x000000ff0500720c */ /* 0x000fe20003f05270 */
[----:B--2---:R-:W-:-:S06]  /*01e0*/  IMAD R2, R7, R4, RZ ;  /* 0x0000000407027224 */ /* 0x004fcc00078e02ff */
[----:B------:R-:W-:Y:S06]  /*01f0*/  @!P1 BRA `(.L_x_6) ;  /* 0x0000000000d49947 */ /* 0x000fec0003800000 */
[----:B------:R-:W0:Y:S01]  /*0200*/  LDCU.64 UR6, c[0x0][0x398] ;  /* 0x00007300ff0677ac */ /* 0x000e220008000a00 */
[----:B------:R-:W-:Y:S01]  /*0210*/  LOP3.LUT R3, R4, 0x7ffffff0, RZ, 0xc0, !PT ;  /* 0x7ffffff004037812 */ /* 0x000fe200078ec0ff */
[----:B------:R-:W-:Y:S01]  /*0220*/  IMAD.MOV.U32 R10, RZ, RZ, R2 ;  /* 0x000000ffff0a7224 */ /* 0x000fe200078e0002 */
[----:B------:R-:W-:Y:S01]  /*0230*/  MOV R11, R0 ;  /* 0x00000000000b7202 */ /* 0x000fe20000000f00 */
[----:B------:R-:W1:Y:S01]  /*0240*/  LDCU.64 UR4, c[0x0][0x3a0] ;  /* 0x00007400ff0477ac */ /* 0x000e620008000a00 */
[----:B------:R-:W-:Y:S01]  /*0250*/  IADD3 R12, PT, PT, -R3, RZ, RZ ;  /* 0x000000ff030c7210 */ /* 0x000fe20007ffe1ff */
[----:B0-----:R-:W-:Y:S02]  /*0260*/  UIADD3 UR6, UP0, UPT, UR6, 0x20, URZ ;  /* 0x0000002006067890 */ /* 0x001fe4000ff1e0ff */
[----:B-1----:R-:W-:Y:S02]  /*0270*/  UIADD3 UR4, UP1, UPT, UR4, 0x20, URZ ;  /* 0x0000002004047890 */ /* 0x002fe4000ff3e0ff */
[----:B------:R-:W-:-:S02]  /*0280*/  UIADD3.X UR7, UPT, UPT, URZ, UR7, URZ, UP0, !UPT ;  /* 0x00000007ff077290 */ /* 0x000fc400087fe4ff */
[----:B------:R-:W-:-:S12]  /*0290*/  UIADD3.X UR5, UPT, UPT, URZ, UR5, URZ, UP1, !UPT ;  /* 0x00000005ff057290 */ /* 0x000fd80008ffe4ff */
.L_x_7:
[----:B------:R-:W-:Y:S01]  /*02a0*/  MOV R7, UR7 ;  /* 0x0000000700077c02 */ /* 0x000fe20008000f00 */
[----:B------:R-:W-:-:S04]  /*02b0*/  IMAD.U32 R6, RZ, RZ, UR6 ;  /* 0x00000006ff067e24 */ /* 0x000fc8000f8e00ff */
[----:B------:R-:W-:-:S05]  /*02c0*/  IMAD.WIDE R6, R10, 0x4, R6 ;  /* 0x000000040a067825 */ /* 0x000fca00078e0206 */
[----:B----4-:R-:W2:Y:S01]  /*02d0*/  LDG.E R13, desc[UR8][R6.64+-0x20] ;  /* 0xffffe008060d7981 */ /* 0x010ea2000c1e1900 */
[----:B------:R-:W-:Y:S01]  /*02e0*/  MOV R9, UR5 ;  /* 0x0000000500097c02 */ /* 0x000fe20008000f00 */
[----:B------:R-:W-:-:S04]  /*02f0*/  IMAD.U32 R8, RZ, RZ, UR4 ;  /* 0x00000004ff087e24 */ /* 0x000fc8000f8e00ff */
[----:B------:R-:W-:-:S05]  /*0300*/  IMAD.WIDE R8, R11, 0x4, R8 ;  /* 0x000000040b087825 */ /* 0x000fca00078e0208 */
        /* <DEDUP_REMOVED lines=31> */
[----:B------:R-:W-:Y:S01]  /*0500*/  IADD3 R10, PT, PT, R10, 0x10, RZ ;  /* 0x000000100a0a7810 */ /* 0x000fe20007ffe0ff */
[----:B------:R-:W-:-:S03]  /*0510*/  VIADD R11, R11, 0x10 ;  /* 0x000000100b0b7836 */ /* 0x000fc60000000000 */
[----:B------:R-:W-:Y:S01]  /*0520*/  ISETP.NE.AND P1, PT, R12, RZ, PT ;  /* 0x000000ff0c00720c */ /* 0x000fe20003f25270 */
[----:B--2---:R4:W-:-:S12]  /*0530*/  STG.E desc[UR8][R8.64+0x1c], R19 ;  /* 0x00001c1308007986 */ /* 0x0049d8000c101908 */
[----:B------:R-:W-:Y:S05]  /*0540*/  @P1 BRA `(.L_x_7) ;  /* 0xfffffffc00541947 */ /* 0x000fea000383ffff */
.L_x_6:
[----:B------:R-:W-:Y:S05]  /*0550*/  @!P0 EXIT ;  /* 0x000000000000894d */ /* 0x000fea0003800000 */
[----:B------:R-:W-:Y:S02]  /*0560*/  ISETP.GE.U32.AND P0, PT, R5, 0x8, PT ;  /* 0x000000080500780c */ /* 0x000fe40003f06070 */
[----:B------:R-:W-:-:S04]  /*0570*/  LOP3.LUT R12, R4, 0x7, RZ, 0xc0, !PT ;  /* 0x00000007040c7812 */ /* 0x000fc800078ec0ff */
[----:B------:R-:W-:-:S07]  /*0580*/  ISETP.NE.AND P1, PT, R12, RZ, PT ;  /* 0x000000ff0c00720c */ /* 0x000fce0003f25270 */
[----:B------:R-:W-:Y:S06]  /*0590*/  @!P0 BRA `(.L_x_8) ;  /* 0x00000000005c8947 */ /* 0x000fec0003800000 */
[----:B------:R-:W0:Y:S01]  /*05a0*/  LDC.64 R6, c[0x0][0x398] ;  /* 0x0000e600ff067b82 */ /* 0x000e220000000a00 */
[----:B------:R-:W-:-:S07]  /*05b0*/  IADD3 R5, PT, PT, R2, R3, RZ ;  /* 0x0000000302057210 */ /* 0x000fce0007ffe0ff */
[----:B----4-:R-:W1:Y:S01]  /*05c0*/  LDC.64 R8, c[0x0][0x3a0] ;  /* 0x0000e800ff087b82 */ /* 0x010e620000000a00 */
[----:B0-----:R-:W-:-:S05]  /*05d0*/  IMAD.WIDE R6, R5, 0x4, R6 ;  /* 0x0000000405067825 */ /* 0x001fca00078e0206 */
[----:B------:R-:W2:Y:S01]  /*05e0*/  LDG.E R5, desc[UR8][R6.64] ;  /* 0x0000000806057981 */ /* 0x000ea2000c1e1900 */
[----:B------:R-:W-:-:S04]  /*05f0*/  IMAD.IADD R11, R0, 0x1, R3 ;  /* 0x00000001000b7824 */ /* 0x000fc800078e0203 */
[----:B-1----:R-:W-:-:S05]  /*0600*/  IMAD.WIDE R8, R11, 0x4, R8 ;  /* 0x000000040b087825 */ /* 0x002fca00078e0208 */
[----:B--2---:R0:W-:Y:S04]  /*0610*/  STG.E desc[UR8][R8.64], R5 ;  /* 0x0000000508007986 */ /* 0x0041e8000c101908 */
[----:B------:R-:W2:Y:S04]  /*0620*/  LDG.E R11, desc[UR8][R6.64+0x4] ;  /* 0x00000408060b7981 */ /* 0x000ea8000c1e1900 */
[----:B--2---:R1:W-:Y:S04]  /*0630*/  STG.E desc[UR8][R8.64+0x4], R11 ;  /* 0x0000040b08007986 */ /* 0x0043e8000c101908 */
[----:B------:R-:W2:Y:S04]  /*0640*/  LDG.E R13, desc[UR8][R6.64+0x8] ;  /* 0x00000808060d7981 */ /* 0x000ea8000c1e1900 */
[----:B--2---:R2:W-:Y:S04]  /*0650*/  STG.E desc[UR8][R8.64+0x8], R13 ;  /* 0x0000080d08007986 */ /* 0x0045e8000c101908 */
[----:B------:R-:W3:Y:S04]  /*0660*/  LDG.E R15, desc[UR8][R6.64+0xc] ;  /* 0x00000c08060f7981 */ /* 0x000ee8000c1e1900 */
[----:B---3--:R2:W-:Y:S04]  /*0670*/  STG.E desc[UR8][R8.64+0xc], R15 ;  /* 0x00000c0f08007986 */ /* 0x0085e8000c101908 */
[----:B------:R-:W3:Y:S04]  /*0680*/  LDG.E R17, desc[UR8][R6.64+0x10] ;  /* 0x0000100806117981 */ /* 0x000ee8000c1e1900 */
[----:B---3--:R2:W-:Y:S04]  /*0690*/  STG.E desc[UR8][R8.64+0x10], R17 ;  /* 0x0000101108007986 */ /* 0x0085e8000c101908 */
[----:B------:R-:W3:Y:S04]  /*06a0*/  LDG.E R19, desc[UR8][R6.64+0x14] ;  /* 0x0000140806137981 */ /* 0x000ee8000c1e1900 */
[----:B---3--:R2:W-:Y:S04]  /*06b0*/  STG.E desc[UR8][R8.64+0x14], R19 ;  /* 0x0000141308007986 */ /* 0x0085e8000c101908 */
[----:B0-----:R-:W3:Y:S04]  /*06c0*/  LDG.E R5, desc[UR8][R6.64+0x18] ;  /* 0x0000180806057981 */ /* 0x001ee8000c1e1900 */
[----:B---3--:R2:W-:Y:S04]  /*06d0*/  STG.E desc[UR8][R8.64+0x18], R5 ;  /* 0x0000180508007986 */ /* 0x0085e8000c101908 */
[----:B-1----:R-:W3:Y:S01]  /*06e0*/  LDG.E R11, desc[UR8][R6.64+0x1c] ;  /* 0x00001c08060b7981 */ /* 0x002ee2000c1e1900 */
[----:B------:R-:W-:-:S03]  /*06f0*/  IADD3 R3, PT, PT, R3, 0x8, RZ ;  /* 0x0000000803037810 */ /* 0x000fc60007ffe0ff */
[----:B---3--:R2:W-:Y:S04]  /*0700*/  STG.E desc[UR8][R8.64+0x1c], R11 ;  /* 0x00001c0b08007986 */ /* 0x0085e8000c101908 */
.L_x_8:
[----:B------:R-:W-:Y:S05]  /*0710*/  @!P1 EXIT ;  /* 0x000000000000994d */ /* 0x000fea0003800000 */
[----:B------:R-:W-:Y:S02]  /*0720*/  ISETP.GE.U32.AND P0, PT, R12, 0x4, PT ;  /* 0x000000040c00780c */ /* 0x000fe40003f06070 */
[----:B------:R-:W-:-:S04]  /*0730*/  LOP3.LUT R10, R4, 0x3, RZ, 0xc0, !PT ;  /* 0x00000003040a7812 */ /* 0x000fc800078ec0ff */
[----:B------:R-:W-:-:S07]  /*0740*/  ISETP.NE.AND P1, PT, R10, RZ, PT ;  /* 0x000000ff0a00720c */ /* 0x000fce0003f25270 */
[----:B------:R-:W-:Y:S06]  /*0750*/  @!P0 BRA `(.L_x_9) ;  /* 0x00000000003c8947 */ /* 0x000fec0003800000 */
[----:B--2---:R-:W0:Y:S01]  /*0760*/  LDC.64 R4, c[0x0][0x398] ;  /* 0x0000e600ff047b82 */ /* 0x004e220000000a00 */
[----:B------:R-:W-:-:S04]  /*0770*/  IMAD.IADD R7, R2, 0x1, R3 ;  /* 0x0000000102077824 */ /* 0x000fc800078e0203 */
[----:B0-----:R-:W-:-:S03]  /*0780*/  IMAD.WIDE R4, R7, 0x4, R4 ;  /* 0x0000000407047825 */ /* 0x001fc600078e0204 */
[----:B------:R-:W0:Y:S02]  /*0790*/  LDC.64 R6, c[0x0][0x3a0] ;  /* 0x0000e800ff067b82 */ /* 0x000e240000000a00 */
[----:B----4-:R-:W2:Y:S01]  /*07a0*/  LDG.E R9, desc[UR8][R4.64] ;  /* 0x0000000804097981 */ /* 0x010ea2000c1e1900 */
[----:B------:R-:W-:-:S05]  /*07b0*/  IADD3 R11, PT, PT, R0, R3, RZ ;  /* 0x00000003000b7210 */ /* 0x000fca0007ffe0ff */
[----:B0-----:R-:W-:-:S05]  /*07c0*/  IMAD.WIDE R6, R11, 0x4, R6 ;  /* 0x000000040b067825 */ /* 0x001fca00078e0206 */
[----:B--2---:R0:W-:Y:S04]  /*07d0*/  STG.E desc[UR8][R6.64], R9 ;  /* 0x0000000906007986 */ /* 0x0041e8000c101908 */
[----:B------:R-:W2:Y:S04]  /*07e0*/  LDG.E R11, desc[UR8][R4.64+0x4] ;  /* 0x00000408040b7981 */ /* 0x000ea8000c1e1900 */
[----:B--2---:R0:W-:Y:S04]  /*07f0*/  STG.E desc[UR8][R6.64+0x4], R11 ;  /* 0x0000040b06007986 */ /* 0x0041e8000c101908 */
[----:B------:R-:W2:Y:S04]  /*0800*/  LDG.E R13, desc[UR8][R4.64+0x8] ;  /* 0x00000808040d7981 */ /* 0x000ea8000c1e1900 */
[----:B--2---:R0:W-:Y:S04]  /*0810*/  STG.E desc[UR8][R6.64+0x8], R13 ;  /* 0x0000080d06007986 */ /* 0x0041e8000c101908 */
[----:B------:R-:W2:Y:S01]  /*0820*/  LDG.E R15, desc[UR8][R4.64+0xc] ;  /* 0x00000c08040f7981 */ /* 0x000ea2000c1e1900 */
[----:B------:R-:W-:-:S03]  /*0830*/  VIADD R3, R3, 0x4 ;  /* 0x0000000403037836 */ /* 0x000fc60000000000 */
[----:B--2---:R0:W-:Y:S04]  /*0840*/  STG.E desc[UR8][R6.64+0xc], R15 ;  /* 0x00000c0f06007986 */ /* 0x0041e8000c101908 */
.L_x_9:
[----:B------:R-:W-:Y:S05]  /*0850*/  @!P1 EXIT ;  /* 0x000000000000994d */ /* 0x000fea0003800000 */
[----:B0-----:R-:W0:Y:S01]  /*0860*/  LDC.64 R6, c[0x0][0x3a0] ;  /* 0x0000e800ff067b82 */ /* 0x001e220000000a00 */
[----:B--2---:R-:W-:Y:S01]  /*0870*/  IADD3 R11, PT, PT, R0, R3, RZ ;  /* 0x00000003000b7210 */ /* 0x004fe20007ffe0ff */
[----:B----4-:R-:W-:Y:S01]  /*0880*/  IMAD.IADD R13, R2, 0x1, R3 ;  /* 0x00000001020d7824 */ /* 0x010fe200078e0203 */
[----:B------:R-:W-:-:S05]  /*0890*/  IADD3 R10, PT, PT, -R10, RZ, RZ ;  /* 0x000000ff0a0a7210 */ /* 0x000fca0007ffe1ff */
[----:B------:R-:W1:Y:S02]  /*08a0*/  LDC.64 R8, c[0x0][0x398] ;  /* 0x0000e600ff087b82 */ /* 0x000e640000000a00 */
.L_x_10:
[----:B-12---:R-:W-:-:S06]  /*08b0*/  IMAD.WIDE R4, R13, 0x4, R8 ;  /* 0x000000040d047825 */ /* 0x006fcc00078e0208 */
[----:B------:R-:W2:Y:S01]  /*08c0*/  LDG.E R5, desc[UR8][R4.64] ;  /* 0x0000000804057981 */ /* 0x000ea2000c1e1900 */
[C---:B0-----:R-:W-:Y:S01]  /*08d0*/  IMAD.WIDE R2, R11.reuse, 0x4, R6 ;  /* 0x000000040b027825 */ /* 0x041fe200078e0206 */
[----:B------:R-:W-:-:S03]  /*08e0*/  IADD3 R11, PT, PT, R11, 0x1, RZ ;  /* 0x000000010b0b7810 */ /* 0x000fc60007ffe0ff */
[----:B------:R-:W-:Y:S02]  /*08f0*/  VIADD R10, R10, 0x1 ;  /* 0x000000010a0a7836 */ /* 0x000fe40000000000 */
[----:B------:R-:W-:-:S03]  /*0900*/  VIADD R13, R13, 0x1 ;  /* 0x000000010d0d7836 */ /* 0x000fc60000000000 */
[----:B------:R-:W-:Y:S01]  /*0910*/  ISETP.NE.AND P0, PT, R10, RZ, PT ;  /* 0x000000ff0a00720c */ /* 0x000fe20003f05270 */
[----:B--2---:R2:W-:-:S12]  /*0920*/  STG.E desc[UR8][R2.64], R5 ;  /* 0x0000000502007986 */ /* 0x0045d8000c101908 */
[----:B------:R-:W-:Y:S05]  /*0930*/  @P0 BRA `(.L_x_10) ;  /* 0xfffffffc00dc0947 */ /* 0x000fea000383ffff */
[----:B------:R-:W-:Y:S05]  /*0940*/  EXIT ;  /* 0x000000000000794d */ /* 0x000fea0003800000 */
.L_x_11:
        /* <DEDUP_REMOVED lines=11> */
.L_x_37:


//--------------------- .text._Z33dense_voxelization_idx_gpu_kerneliifffiiiPKfPKiPiS3_S3_ --------------------------
	.section	.text._Z33dense_voxelization_idx_gpu_kerneliifffiiiPKfPKiPiS3_S3_,"ax",@progbits
	.align	128
        .global         _Z33dense_voxelization_idx_gpu_kerneliifffiiiPKfPKiPiS3_S3_
        .type           _Z33dense_voxelization_idx_gpu_kerneliifffiiiPKfPKiPiS3_S3_,@function
        .size           _Z33dense_voxelization_idx_gpu_kerneliifffiiiPKfPKiPiS3_S3_,(.L_x_35 - _Z33dense_voxelization_idx_gpu_kerneliifffiiiPKfPKiPiS3_S3_)
        .other          _Z33dense_voxelization_idx_gpu_kerneliifffiiiPKfPKiPiS3_S3_,@"STO_CUDA_ENTRY STV_DEFAULT"
_Z33dense_voxelization_idx_gpu_kerneliifffiiiPKfPKiPiS3_S3_:
.text._Z33dense_voxelization_idx_gpu_kerneliifffiiiPKfPKiPiS3_S3_:
[----:B------:R-:W-:Y:S01]  /*0000*/  LDC R1, c[0x0][0x37c] ;  /* 0x0000df00ff017b82 */ /* 0x000fe20000000800 */
[----:B------:R-:W0:Y:S07]  /*0010*/  S2R R2, SR_TID.X ;  /* 0x0000000000027919 */ /* 0x000e2e0000002100 */
[----:B------:R-:W0:Y:S01]  /*0020*/  S2UR UR4, SR_CTAID.X ;  /* 0x00000000000479c3 */ /* 0x000e220000002500 */
[----:B------:R-:W1:Y:S07]  /*0030*/  LDCU UR5, c[0x0][0x384] ;  /* 0x00007080ff0577ac */ /* 0x000e6e0008000800 */
[----:B------:R-:W0:Y:S02]  /*0040*/  LDC R3, c[0x0][0x360] ;  /* 0x0000d800ff037b82 */ /* 0x000e240000000800 */
[----:B0-----:R-:W-:-:S05]  /*0050*/  IMAD R2, R3, UR4, R2 ;  /* 0x0000000403027c24 */ /* 0x001fca000f8e0202 */
[----:B-1----:R-:W-:-:S13]  /*0060*/  ISETP.GE.AND P0, PT, R2, UR5, PT ;  /* 0x0000000502007c0c */ /* 0x002fda000bf06270 */
[----:B------:R-:W-:Y:S05]  /*0070*/  @P0 EXIT ;  /* 0x000000000000094d */ /* 0x000fea0003800000 */
[----:B------:R-:W0:Y:S01]  /*0080*/  LDC.64 R4, c[0x0][0x3a0] ;  /* 0x0000e800ff047b82 */ /* 0x000e220000000a00 */
[----:B------:R-:W1:Y:S01]  /*0090*/  LDCU.64 UR6, c[0x0][0x358] ;  /* 0x00006b00ff0677ac */ /* 0x000e620008000a00 */
[----:B------:R-:W-:-:S06]  /*00a0*/  IMAD R3, R2, 0x3, RZ ;  /* 0x0000000302037824 */ /* 0x000fcc00078e02ff */
[----:B------:R-:W2:Y:S01]  /*00b0*/  LDC R9, c[0x0][0x388] ;  /* 0x0000e200ff097b82 */ /* 0x000ea20000000800 */
[----:B0-----:R-:W-:-:S05]  /*00c0*/  IMAD.WIDE R4, R3, 0x4, R4 ;  /* 0x0000000403047825 */ /* 0x001fca00078e0204 */
[----:B-1----:R-:W3:Y:S01]  /*00d0*/  LDG.E R0, desc[UR6][R4.64] ;  /* 0x0000000604007981 */ /* 0x002ee2000c1e1900 */
[----:B------:R-:W-:Y:S01]  /*00e0*/  BSSY.RECONVERGENT B0, `(.L_x_12) ;  /* 0x000000e000007945 */ /* 0x000fe20003800200 */
[----:B--2---:R-:W0:Y:S02]  /*00f0*/  MUFU.RCP R3, R9 ;  /* 0x0000000900037308 */ /* 0x004e240000001000 */
[----:B0-----:R-:W-:-:S04]  /*0100*/  FFMA R6, R3, -R9, 1 ;  /* 0x3f80000003067423 */ /* 0x001fc80000000809 */
[----:B------:R-:W-:Y:S02]  /*0110*/  FFMA R3, R3, R6, R3 ;  /* 0x0000000603037223 */ /* 0x000fe40000000003 */
[----:B---3--:R-:W0:Y:S02]  /*0120*/  FCHK P0, R0, R9 ;  /* 0x0000000900007302 */ /* 0x008e240000000000 */
[----:B------:R-:W-:-:S04]  /*0130*/  FFMA R6, R0, R3, RZ ;  /* 0x0000000300067223 */ /* 0x000fc800000000ff */
[----:B------:R-:W-:-:S04]  /*0140*/  FFMA R7, R6, -R9, R0 ;  /* 0x8000000906077223 */ /* 0x000fc80000000000 */
[----:B------:R-:W-:Y:S01]  /*0150*/  FFMA R6, R3, R7, R6 ;  /* 0x0000000703067223 */ /* 0x000fe20000000006 */
[----:B0-----:R-:W-:Y:S06]  /*0160*/  @!P0 BRA `(.L_x_13) ;  /* 0x0000000000148947 */ /* 0x001fec0003800000 */
[----:B------:R-:W0:Y:S01]  /*0170*/  LDCU UR4, c[0x0][0x388] ;  /* 0x00007100ff0477ac */ /* 0x000e220008000800 */
[----:B------:R-:W-:Y:S01]  /*0180*/  MOV R8, 0x1b0 ;  /* 0x000001b000087802 */ /* 0x000fe20000000f00 */
[----:B0-----:R-:W-:-:S07]  /*0190*/  IMAD.U32 R3, RZ, RZ, UR4 ;  /* 0x00000004ff037e24 */ /* 0x001fce000f8e00ff */
[----:B------:R-:W-:Y:S05]  /*01a0*/  CALL.REL.NOINC `($__internal_0_$__cuda_sm3x_div_rn_noftz_f32_slowpath) ;  /* 0x0000000400347944 */ /* 0x000fea0003c00000 */
[----:B------:R-:W-:-:S07]  /*01b0*/  IMAD.MOV.U32 R6, RZ, RZ, R0 ;  /* 0x000000ffff067224 */ /* 0x000fce00078e0000 */
.L_x_13:
[----:B------:R-:W-:Y:S05]  /*01c0*/  BSYNC.RECONVERGENT B0 ;  /* 0x0000000000007941 */ /* 0x000fea0003800200 */
.L_x_12:
[----:B------:R-:W2:Y:S01]  /*01d0*/  LDG.E R0, desc[UR6][R4.64+0x4] ;  /* 0x0000040604007981 */ /* 0x000ea2000c1e1900 */
[----:B------:R-:W0:Y:S01]  /*01e0*/  LDC R9, c[0x0][0x38c] ;  /* 0x0000e300ff097b82 */ /* 0x000e220000000800 */
[----:B------:R-:W-:Y:S01]  /*01f0*/  BSSY.RECONVERGENT B0, `(.L_x_14) ;  /* 0x000000e000007945 */ /* 0x000fe20003800200 */
[----:B0-----:R-:W0:Y:S02]  /*0200*/  MUFU.RCP R3, R9 ;  /* 0x0000000900037308 */ /* 0x001e240000001000 */
[----:B0-----:R-:W-:-:S04]  /*0210*/  FFMA R8, R3, -R9, 1 ;  /* 0x3f80000003087423 */ /* 0x001fc80000000809 */
[----:B------:R-:W-:Y:S02]  /*0220*/  FFMA R3, R3, R8, R3 ;  /* 0x0000000803037223 */ /* 0x000fe40000000003 */
[----:B--2---:R-:W0:Y:S02]  /*0230*/  FCHK P0, R0, R9 ;  /* 0x0000000900007302 */ /* 0x004e240000000000 */
        /* <DEDUP_REMOVED lines=9> */
.L_x_15:
[----:B------:R-:W-:Y:S05]  /*02d0*/  BSYNC.RECONVERGENT B0 ;  /* 0x0000000000007941 */ /* 0x000fea0003800200 */
.L_x_14:
        /* <DEDUP_REMOVED lines=12> */
[----:B------:R-:W-:Y:S02]  /*03a0*/  MOV R8, 0x3d0 ;  /* 0x000003d000087802 */ /* 0x000fe40000000f00 */
[----:B0-----:R-:W-:-:S07]  /*03b0*/  MOV R3, UR4 ;  /* 0x0000000400037c02 */ /* 0x001fce0008000f00 */
[----:B------:R-:W-:Y:S05]  /*03c0*/  CALL.REL.NOINC `($__internal_0_$__cuda_sm3x_div_rn_noftz_f32_slowpath) ;  /* 0x0000000000ac7944 */ /* 0x000fea0003c00000 */
[----:B------:R-:W-:-:S07]  /*03d0*/  IMAD.MOV.U32 R3, RZ, RZ, R0 ;  /* 0x000000ffff037224 */ /* 0x000fce00078e0000 */
.L_x_17:
[----:B------:R-:W-:Y:S05]  /*03e0*/  BSYNC.RECONVERGENT B0 ;  /* 0x0000000000007941 */ /* 0x000fea0003800200 */
.L_x_16:
[----:B------:R-:W0:Y:S02]  /*03f0*/  LDCU UR5, c[0x0][0x380] ;  /* 0x00007000ff0577ac */ /* 0x000e240008000800 */
[----:B0-----:R-:W-:Y:S02]  /*0400*/  UISETP.GE.AND UP0, UPT, UR5, 0x2, UPT ;  /* 0x000000020500788c */ /* 0x001fe4000bf06270 */
[----:B------:R-:W-:-:S06]  /*0410*/  UIADD3 UR4, UPT, UPT, UR5, -0x1, URZ ;  /* 0xffffffff05047890 */ /* 0x000fcc000fffe0ff */
[----:B------:R-:W-:Y:S01]  /*0420*/  IMAD.U32 R0, RZ, RZ, UR4 ;  /* 0x00000004ff007e24 */ /* 0x000fe2000f8e00ff */
[----:B------:R-:W-:Y:S06]  /*0430*/  BRA.U !UP0, `(.L_x_18) ;  /* 0x0000000108487547 */ /* 0x000fec000b800000 */
[----:B------:R-:W0:Y:S01]  /*0440*/  LDC.64 R4, c[0x0][0x3b0] ;  /* 0x0000ec00ff047b82 */ /* 0x000e220000000a00 */
[----:B------:R-:W-:Y:S01]  /*0450*/  BSSY.RECONVERGENT B0, `(.L_x_18) ;  /* 0x0000010000007945 */ /* 0x000fe20003800200 */
[----:B------:R-:W-:-:S07]  /*0460*/  IMAD.MOV.U32 R0, RZ, RZ, RZ ;  /* 0x000000ffff007224 */ /* 0x000fce00078e00ff */
.L_x_22:
[----:B0-----:R-:W-:-:S05]  /*0470*/  IMAD.WIDE.U32 R8, R0, 0x4, R4 ;  /* 0x0000000400087825 */ /* 0x001fca00078e0004 */
[----:B------:R-:W2:Y:S01]  /*0480*/  LDG.E R11, desc[UR6][R8.64] ;  /* 0x00000006080b7981 */ /* 0x000ea2000c1e1900 */
[----:B------:R-:W-:Y:S01]  /*0490*/  BSSY.RELIABLE B1, `(.L_x_19) ;  /* 0x0000007000017945 */ /* 0x000fe20003800100 */
[----:B--2---:R-:W-:-:S13]  /*04a0*/  ISETP.GE.AND P0, PT, R2, R11, PT ;  /* 0x0000000b0200720c */ /* 0x004fda0003f06270 */
[----:B------:R-:W-:Y:S05]  /*04b0*/  @!P0 BRA `(.L_x_20) ;  /* 0x0000000000108947 */ /* 0x000fea0003800000 */
[----:B------:R-:W2:Y:S02]  /*04c0*/  LDG.E R9, desc[UR6][R8.64+0x4] ;  /* 0x0000040608097981 */ /* 0x000ea4000c1e1900 */
[----:B--2---:R-:W-:-:S13]  /*04d0*/  ISETP.GE.AND P0, PT, R2, R9, PT ;  /* 0x000000090200720c */ /* 0x004fda0003f06270 */
[----:B------:R-:W-:Y:S05]  /*04e0*/  @!P0 BREAK.RELIABLE B1 ;  /* 0x0000000000018942 */ /* 0x000fea0003800100 */
[----:B------:R-:W-:Y:S05]  /*04f0*/  @!P0 BRA `(.L_x_21) ;  /* 0x0000000000148947 */ /* 0x000fea0003800000 */
.L_x_20:
[----:B------:R-:W-:Y:S05]  /*0500*/  BSYNC.RELIABLE B1 ;  /* 0x0000000000017941 */ /* 0x000fea0003800100 */
.L_x_19:
[----:B------:R-:W-:-:S04]  /*0510*/  IADD3 R0, PT, PT, R0, 0x1, RZ ;  /* 0x0000000100007810 */ /* 0x000fc80007ffe0ff */
[----:B------:R-:W-:-:S13]  /*0520*/  ISETP.NE.AND P0, PT, R0, UR4, PT ;  /* 0x0000000400007c0c */ /* 0x000fda000bf05270 */
[----:B------:R-:W-:Y:S05]  /*0530*/  @P0 BRA `(.L_x_22) ;  /* 0xfffffffc00cc0947 */ /* 0x000fea000383ffff */
[----:B------:R-:W-:-:S07]  /*0540*/  IMAD.U32 R0, RZ, RZ, UR4 ;  /* 0x00000004ff007e24 */ /* 0x000fce000f8e00ff */
.L_x_21:
[----:B------:R-:W-:Y:S05]  /*0550*/  BSYNC.RECONVERGENT B0 ;  /* 0x0000000000007941 */ /* 0x000fea0003800200 */
.L_x_18:
[----:B------:R-:W0:Y:S01]  /*0560*/  LDCU UR5, c[0x0][0x394] ;  /* 0x00007280ff0577ac */ /* 0x000e220008000800 */
[----:B------:R-:W0:Y:S01]  /*0570*/  F2I.FLOOR.NTZ R9, R6 ;  /* 0x0000000600097305 */ /* 0x000e220000207100 */
[----:B------:R-:W1:Y:S01]  /*0580*/  LDC.64 R4, c[0x0][0x3b8] ;  /* 0x0000ee00ff047b82 */ /* 0x000e620000000a00 */
[----:B------:R-:W2:Y:S06]  /*0590*/  LDCU.64 UR8, c[0x0][0x398] ;  /* 0x00007300ff0877ac */ /* 0x000eac0008000a00 */
[----:B------:R-:W2:Y:S08]  /*05a0*/  F2I.FLOOR.NTZ R7, R7 ;  /* 0x0000000700077305 */ /* 0x000eb00000207100 */
[----:B------:R-:W3:Y:S01]  /*05b0*/  F2I.FLOOR.NTZ R3, R3 ;  /* 0x0000000300037305 */ /* 0x000ee20000207100 */
[----:B0-----:R-:W-:-:S02]  /*05c0*/  IMAD R0, R0, UR5, R9 ;  /* 0x0000000500007c24 */ /* 0x001fc4000f8e0209 */
[----:B------:R-:W-:Y:S02]  /*05d0*/  IMAD.MOV.U32 R9, RZ, RZ, 0x1 ;  /* 0x00000001ff097424 */ /* 0x000fe400078e00ff */
[----:B--2---:R-:W-:-:S04]  /*05e0*/  IMAD R0, R0, UR8, R7 ;  /* 0x0000000800007c24 */ /* 0x004fc8000f8e0207 */
[----:B---3--:R-:W-:-:S04]  /*05f0*/  IMAD R11, R0, UR9, R3 ;  /* 0x00000009000b7c24 */ /* 0x008fc8000f8e0203 */
[----:B-1----:R-:W-:-:S06]  /*0600*/  IMAD.WIDE R4, R11, 0x4, R4 ;  /* 0x000000040b047825 */ /* 0x002fcc00078e0204 */
[----:B------:R-:W2:Y:S02]  /*0610*/  ATOMG.E.ADD.STRONG.GPU PT, R4, desc[UR6][R4.64], R9 ;  /* 0x80000009040479a8 */ /* 0x000ea400081ef106 */
[----:B--2---:R-:W-:-:S13]  /*0620*/  ISETP.GT.AND P0, PT, R4, RZ, PT ;  /* 0x000000ff0400720c */ /* 0x004fda0003f04270 */
[----:B------:R-:W-:Y:S05]  /*0630*/  @P0 EXIT ;  /* 0x000000000000094d */ /* 0x000fea0003800000 */
[----:B------:R-:W0:Y:S02]  /*0640*/  LDC.64 R4, c[0x0][0x3c0] ;  /* 0x0000f000ff047b82 */ /* 0x000e240000000a00 */
[----:B0-----:R-:W-:-:S05]  /*0650*/  IMAD.WIDE R4, R11, 0x4, R4 ;  /* 0x000000040b047825 */ /* 0x001fca00078e0204 */
[----:B------:R-:W-:Y:S01]  /*0660*/  STG.E desc[UR6][R4.64], R2 ;  /* 0x0000000204007986 */ /* 0x000fe2000c101906 */
[----:B------:R-:W-:Y:S05]  /*0670*/  EXIT ;  /* 0x000000000000794d */ /* 0x000fea0003800000 */
        .weak           $__internal_0_$__cuda_sm3x_div_rn_noftz_f32_slowpath
        .type           $__internal_0_$__cuda_sm3x_div_rn_noftz_f32_slowpath,@function
        .size           $__internal_0_$__cuda_sm3x_div_rn_noftz_f32_slowpath,(.L_x_35 - $__internal_0_$__cuda_sm3x_div_rn_noftz_f32_slowpath)
$__internal_0_$__cuda_sm3x_div_rn_noftz_f32_slowpath:
[----:B------:R-:W-:Y:S01]  /*0680*/  SHF.R.U32.HI R10, RZ, 0x17, R3 ;  /* 0x00000017ff0a7819 */ /* 0x000fe20000011603 */
[----:B------:R-:W-:Y:S01]  /*0690*/  BSSY.RECONVERGENT B1, `(.L_x_23) ;  /* 0x0000062000017945 */ /* 0x000fe20003800200 */
[----:B------:R-:W-:Y:S02]  /*06a0*/  SHF.R.U32.HI R9, RZ, 0x17, R0 ;  /* 0x00000017ff097819 */ /* 0x000fe40000011600 */
[----:B------:R-:W-:Y:S02]  /*06b0*/  LOP3.LUT R14, R10, 0xff, RZ, 0xc0, !PT ;  /* 0x000000ff0a0e7812 */ /* 0x000fe400078ec0ff */
[----:B------:R-:W-:-:S03]  /*06c0*/  LOP3.LUT R12, R9, 0xff, RZ, 0xc0, !PT ;  /* 0x000000ff090c7812 */ /* 0x000fc600078ec0ff */
[----:B------:R-:W-:Y:S01]  /*06d0*/  VIADD R11, R14, 0xffffffff ;  /* 0xffffffff0e0b7836 */ /* 0x000fe20000000000 */
[----:B------:R-:W-:-:S04]  /*06e0*/  IADD3 R10, PT, PT, R12, -0x1, RZ ;  /* 0xffffffff0c0a7810 */ /* 0x000fc80007ffe0ff */
[----:B------:R-:W-:-:S04]  /*06f0*/  ISETP.GT.U32.AND P0, PT, R11, 0xfd, PT ;  /* 0x000000fd0b00780c */ /* 0x000fc80003f04070 */
[----:B------:R-:W-:-:S13]  /*0700*/  ISETP.GT.U32.OR P0, PT, R10, 0xfd, P0 ;  /* 0x000000fd0a00780c */ /* 0x000fda0000704470 */
[----:B------:R-:W-:Y:S01]  /*0710*/  @!P0 IMAD.MOV.U32 R9, RZ, RZ, RZ ;  /* 0x000000ffff098224 */ /* 0x000fe200078e00ff */
[----:B------:R-:W-:Y:S06]  /*0720*/  @!P0 BRA `(.L_x_24) ;  /* 0x00000000005c8947 */ /* 0x000fec0003800000 */
[----:B------:R-:W-:Y:S02]  /*0730*/  FSETP.GTU.FTZ.AND P0, PT, |R0|, +INF , PT ;  /* 0x7f8000000000780b */ /* 0x000fe40003f1c200 */
[----:B------:R-:W-:-:S04]  /*0740*/  FSETP.GTU.FTZ.AND P1, PT, |R3|, +INF , PT ;  /* 0x7f8000000300780b */ /* 0x000fc80003f3c200 */
[----:B------:R-:W-:-:S13]  /*0750*/  PLOP3.LUT P0, PT, P0, P1, PT, 0xf8, 0x8f ;  /* 0x00000000008f781c */ /* 0x000fda0000703f70 */
[----:B------:R-:W-:Y:S05]  /*0760*/  @P0 BRA `(.L_x_25) ;  /* 0x00000004004c0947 */ /* 0x000fea0003800000 */
[----:B------:R-:W-:-:S13]  /*0770*/  LOP3.LUT P0, RZ, R3, 0x7fffffff, R0, 0xc8, !PT ;  /* 0x7fffffff03ff7812 */ /* 0x000fda000780c800 */
[----:B------:R-:W-:Y:S05]  /*0780*/  @!P0 BRA `(.L_x_26) ;  /* 0x00000004003c8947 */ /* 0x000fea0003800000 */
[C---:B------:R-:W-:Y:S02]  /*0790*/  FSETP.NEU.FTZ.AND P2, PT, |R0|.reuse, +INF , PT ;  /* 0x7f8000000000780b */ /* 0x040fe40003f5d200 */
[----:B------:R-:W-:Y:S02]  /*07a0*/  FSETP.NEU.FTZ.AND P1, PT, |R3|, +INF , PT ;  /* 0x7f8000000300780b */ /* 0x000fe40003f3d200 */
[----:B------:R-:W-:-:S11]  /*07b0*/  FSETP.NEU.FTZ.AND P0, PT, |R0|, +INF , PT ;  /* 0x7f8000000000780b */ /* 0x000fd60003f1d200 */
[----:B------:R-:W-:Y:S05]  /*07c0*/  @!P1 BRA !P2, `(.L_x_26) ;  /* 0x00000004002c9947 */ /* 0x000fea0005000000 */
[----:B------:R-:W-:-:S04]  /*07d0*/  LOP3.LUT P2, RZ, R0, 0x7fffffff, RZ, 0xc0, !PT ;  /* 0x7fffffff00ff7812 */ /* 0x000fc8000784c0ff */
[----:B------:R-:W-:-:S13]  /*07e0*/  PLOP3.LUT P1, PT, P1, P2, PT, 0x2f, 0xf2 ;  /* 0x0000000000f2781c */ /* 0x000fda0000f24577 */
[----:B------:R-:W-:Y:S05]  /*07f0*/  @P1 BRA `(.L_x_27) ;  /* 0x0000000400181947 */ /* 0x000fea0003800000 */
[----:B------:R-:W-:-:S04]  /*0800*/  LOP3.LUT P1, RZ, R3, 0x7fffffff, RZ, 0xc0, !PT ;  /* 0x7fffffff03ff7812 */ /* 0x000fc8000782c0ff */
[----:B------:R-:W-:-:S13]  /*0810*/  PLOP3.LUT P0, PT, P0, P1, PT, 0x2f, 0xf2 ;  /* 0x0000000000f2781c */ /* 0x000fda0000702577 */
[----:B------:R-:W-:Y:S05]  /*0820*/  @P0 BRA `(.L_x_28) ;  /* 0x0000000400000947 */ /* 0x000fea0003800000 */
[----:B------:R-:W-:Y:S02]  /*0830*/  ISETP.GE.AND P0, PT, R10, RZ, PT ;  /* 0x000000ff0a00720c */ /* 0x000fe40003f06270 */
[----:B------:R-:W-:-:S11]  /*0840*/  ISETP.GE.AND P1, PT, R11, RZ, PT ;  /* 0x000000ff0b00720c */ /* 0x000fd60003f26270 */
[----:B------:R-:W-:Y:S02]  /*0850*/  @P0 IMAD.MOV.U32 R9, RZ, RZ, RZ ;  /* 0x000000ffff090224 */ /* 0x000fe400078e00ff */
[----:B------:R-:W-:Y:S01]  /*0860*/  @!P0 FFMA R0, R0, 1.84467440737095516160e+19, RZ ;  /* 0x5f80000000008823 */ /* 0x000fe200000000ff */
[----:B------:R-:W-:Y:S02]  /*0870*/  @!P0 IMAD.MOV.U32 R9, RZ, RZ, -0x40 ;  /* 0xffffffc0ff098424 */ /* 0x000fe400078e00ff */
[----:B------:R-:W-:-:S03]  /*0880*/  @!P1 FFMA R3, R3, 1.84467440737095516160e+19, RZ ;  /* 0x5f80000003039823 */ /* 0x000fc600000000ff */
[----:B------:R-:W-:-:S07]  /*0890*/  @!P1 IADD3 R9, PT, PT, R9, 0x40, RZ ;  /* 0x0000004009099810 */ /* 0x000fce0007ffe0ff */
.L_x_24:
[----:B------:R-:W-:Y:S01]  /*08a0*/  LEA R10, R14, 0xc0800000, 0x17 ;  /* 0xc08000000e0a7811 */ /* 0x000fe200078eb8ff */
[----:B------:R-:W-:Y:S04]  /*08b0*/  BSSY.RECONVERGENT B2, `(.L_x_29) ;  /* 0x0000036000027945 */ /* 0x000fe80003800200 */
[----:B------:R-:W-:Y:S02]  /*08c0*/  IMAD.IADD R10, R3, 0x1, -R10 ;  /* 0x00000001030a7824 */ /* 0x000fe400078e0a0a */
[----:B------:R-:W-:Y:S02]  /*08d0*/  VIADD R3, R12, 0xffffff81 ;  /* 0xffffff810c037836 */ /* 0x000fe40000000000 */
[----:B------:R0:W1:Y:S01]  /*08e0*/  MUFU.RCP R11, R10 ;  /* 0x0000000a000b7308 */ /* 0x0000620000001000 */
[----:B------:R-:W-:Y:S01]  /*08f0*/  FADD.FTZ R13, -R10, -RZ ;  /* 0x800000ff0a0d7221 */ /* 0x000fe20000010100 */
[C---:B------:R-:W-:Y:S01]  /*0900*/  IMAD R0, R3.reuse, -0x800000, R0 ;  /* 0xff80000003007824 */ /* 0x040fe200078e0200 */
[----:B0-----:R-:W-:-:S05]  /*0910*/  IADD3 R10, PT, PT, R3, 0x7f, -R14 ;  /* 0x0000007f030a7810 */ /* 0x001fca0007ffe80e */
[----:B------:R-:W-:Y:S02]  /*0920*/  IMAD.IADD R10, R10, 0x1, R9 ;  /* 0x000000010a0a7824 */ /* 0x000fe400078e0209 */
[----:B-1----:R-:W-:-:S04]  /*0930*/  FFMA R12, R11, R13, 1 ;  /* 0x3f8000000b0c7423 */ /* 0x002fc8000000000d */
[----:B------:R-:W-:-:S04]  /*0940*/  FFMA R16, R11, R12, R11 ;  /* 0x0000000c0b107223 */ /* 0x000fc8000000000b */
[----:B------:R-:W-:-:S04]  /*0950*/  FFMA R11, R0, R16, RZ ;  /* 0x00000010000b7223 */ /* 0x000fc800000000ff */
[----:B------:R-:W-:-:S04]  /*0960*/  FFMA R12, R13, R11, R0 ;  /* 0x0000000b0d0c7223 */ /* 0x000fc80000000000 */
[----:B------:R-:W-:-:S04]  /*0970*/  FFMA R11, R16, R12, R11 ;  /* 0x0000000c100b7223 */ /* 0x000fc8000000000b */
[----:B------:R-:W-:-:S04]  /*0980*/  FFMA R12, R13, R11, R0 ;  /* 0x0000000b0d0c7223 */ /* 0x000fc80000000000 */
[----:B------:R-:W-:-:S05]  /*0990*/  FFMA R0, R16, R12, R11 ;  /* 0x0000000c10007223 */ /* 0x000fca000000000b */
[----:B------:R-:W-:-:S04]  /*09a0*/  SHF.R.U32.HI R3, RZ, 0x17, R0 ;  /* 0x00000017ff037819 */ /* 0x000fc80000011600 */
[----:B------:R-:W-:-:S04]  /*09b0*/  LOP3.LUT R3, R3, 0xff, RZ, 0xc0, !PT ;  /* 0x000000ff03037812 */ /* 0x000fc800078ec0ff */
[----:B------:R-:W-:-:S05]  /*09c0*/  IADD3 R13, PT, PT, R3, R10, RZ ;  /* 0x0000000a030d7210 */ /* 0x000fca0007ffe0ff */
[----:B------:R-:W-:-:S05]  /*09d0*/  VIADD R3, R13, 0xffffffff ;  /* 0xffffffff0d037836 */ /* 0x000fca0000000000 */
[----:B------:R-:W-:-:S13]  /*09e0*/  ISETP.GE.U32.AND P0, PT, R3, 0xfe, PT ;  /* 0x000000fe0300780c */ /* 0x000fda0003f06070 */
[----:B------:R-:W-:Y:S05]  /*09f0*/  @!P0 BRA `(.L_x_30) ;  /* 0x0000000000808947 */ /* 0x000fea0003800000 */
[----:B------:R-:W-:-:S13]  /*0a00*/  ISETP.GT.AND P0, PT, R13, 0xfe, PT ;  /* 0x000000fe0d00780c */ /* 0x000fda0003f04270 */
[----:B------:R-:W-:Y:S05]  /*0a10*/  @P0 BRA `(.L_x_31) ;  /* 0x00000000006c0947 */ /* 0x000fea0003800000 */
[----:B------:R-:W-:-:S13]  /*0a20*/  ISETP.GE.AND P0, PT, R13, 0x1, PT ;  /* 0x000000010d00780c */ /* 0x000fda0003f06270 */
[----:B------:R-:W-:Y:S05]  /*0a30*/  @P0 BRA `(.L_x_32) ;  /* 0x0000000000740947 */ /* 0x000fea0003800000 */
[----:B------:R-:W-:Y:S02]  /*0a40*/  ISETP.GE.AND P0, PT, R13, -0x18, PT ;  /* 0xffffffe80d00780c */ /* 0x000fe40003f06270 */
[----:B------:R-:W-:-:S11]  /*0a50*/  LOP3.LUT R0, R0, 0x80000000, RZ, 0xc0, !PT ;  /* 0x8000000000007812 */ /* 0x000fd600078ec0ff */
[----:B------:R-:W-:Y:S05]  /*0a60*/  @!P0 BRA `(.L_x_32) ;  /* 0x0000000000688947 */ /* 0x000fea0003800000 */
[CCC-:B------:R-:W-:Y:S01]  /*0a70*/  FFMA.RZ R3, R16.reuse, R12.reuse, R11.reuse ;  /* 0x0000000c10037223 */ /* 0x1c0fe2000000c00b */
[CCC-:B------:R-:W-:Y:S01]  /*0a80*/  FFMA.RM R10, R16.reuse, R12.reuse, R11.reuse ;  /* 0x0000000c100a7223 */ /* 0x1c0fe2000000400b */
[C---:B------:R-:W-:Y:S02]  /*0a90*/  ISETP.NE.AND P2, PT, R13.reuse, RZ, PT ;  /* 0x000000ff0d00720c */ /* 0x040fe40003f45270 */
[----:B------:R-:W-:Y:S02]  /*0aa0*/  ISETP.NE.AND P1, PT, R13, RZ, PT ;  /* 0x000000ff0d00720c */ /* 0x000fe40003f25270 */
[----:B------:R-:W-:Y:S01]  /*0ab0*/  LOP3.LUT R9, R3, 0x7fffff, RZ, 0xc0, !PT ;  /* 0x007fffff03097812 */ /* 0x000fe200078ec0ff */
[----:B------:R-:W-:Y:S01]  /*0ac0*/  FFMA.RP R3, R16, R12, R11 ;  /* 0x0000000c10037223 */ /* 0x000fe2000000800b */
[----:B------:R-:W-:Y:S02]  /*0ad0*/  VIADD R12, R13, 0x20 ;  /* 0x000000200d0c7836 */ /* 0x000fe40000000000 */
[----:B------:R-:W-:Y:S01]  /*0ae0*/  LOP3.LUT R9, R9, 0x800000, RZ, 0xfc, !PT ;  /* 0x0080000009097812 */ /* 0x000fe200078efcff */
[----:B------:R-:W-:Y:S01]  /*0af0*/  IMAD.MOV R11, RZ, RZ, -R13 ;  /* 0x000000ffff0b7224 */ /* 0x000fe200078e0a0d */
[----:B------:R-:W-:-:S02]  /*0b00*/  FSETP.NEU.FTZ.AND P0, PT, R3, R10, PT ;  /* 0x0000000a0300720b */ /* 0x000fc40003f1d000 */
[----:B------:R-:W-:Y:S02]  /*0b10*/  SHF.L.U32 R12, R9, R12, RZ ;  /* 0x0000000c090c7219 */ /* 0x000fe400000006ff */
[----:B------:R-:W-:Y:S02]  /*0b20*/  SEL R10, R11, RZ, P2 ;  /* 0x000000ff0b0a7207 */ /* 0x000fe40001000000 */
[----:B------:R-:W-:Y:S02]  /*0b30*/  ISETP.NE.AND P1, PT, R12, RZ, P1 ;  /* 0x000000ff0c00720c */ /* 0x000fe40000f25270 */
[----:B------:R-:W-:Y:S02]  /*0b40*/  SHF.R.U32.HI R10, RZ, R10, R9 ;  /* 0x0000000aff0a7219 */ /* 0x000fe40000011609 */
[----:B------:R-:W-:Y:S02]  /*0b50*/  PLOP3.LUT P0, PT, P0, P1, PT, 0xf8, 0x8f ;  /* 0x00000000008f781c */ /* 0x000fe40000703f70 */
[----:B------:R-:W-:-:S02]  /*0b60*/  SHF.R.U32.HI R12, RZ, 0x1, R10 ;  /* 0x00000001ff0c7819 */ /* 0x000fc4000001160a */
[----:B------:R-:W-:-:S04]  /*0b70*/  SEL R3, RZ, 0x1, !P0 ;  /* 0x00000001ff037807 */ /* 0x000fc80004000000 */
[----:B------:R-:W-:-:S04]  /*0b80*/  LOP3.LUT R3, R3, 0x1, R12, 0xf8, !PT ;  /* 0x0000000103037812 */ /* 0x000fc800078ef80c */
[----:B------:R-:W-:-:S04]  /*0b90*/  LOP3.LUT R3, R3, R10, RZ, 0xc0, !PT ;  /* 0x0000000a03037212 */ /* 0x000fc800078ec0ff */
[----:B------:R-:W-:-:S04]  /*0ba0*/  IADD3 R3, PT, PT, R12, R3, RZ ;  /* 0x000000030c037210 */ /* 0x000fc80007ffe0ff */
[----:B------:R-:W-:Y:S01]  /*0bb0*/  LOP3.LUT R0, R3, R0, RZ, 0xfc, !PT ;  /* 0x0000000003007212 */ /* 0x000fe200078efcff */
[----:B------:R-:W-:Y:S06]  /*0bc0*/  BRA `(.L_x_32) ;  /* 0x0000000000107947 */ /* 0x000fec0003800000 */
.L_x_31:
[----:B------:R-:W-:-:S04]  /*0bd0*/  LOP3.LUT R0, R0, 0x80000000, RZ, 0xc0, !PT ;  /* 0x8000000000007812 */ /* 0x000fc800078ec0ff */
[----:B------:R-:W-:Y:S01]  /*0be0*/  LOP3.LUT R0, R0, 0x7f800000, RZ, 0xfc, !PT ;  /* 0x7f80000000007812 */ /* 0x000fe200078efcff */
[----:B------:R-:W-:Y:S06]  /*0bf0*/  BRA `(.L_x_32) ;  /* 0x0000000000047947 */ /* 0x000fec0003800000 */
.L_x_30:
[----:B------:R-:W-:-:S07]  /*0c00*/  IMAD R0, R10, 0x800000, R0 ;  /* 0x008000000a007824 */ /* 0x000fce00078e0200 */
.L_x_32:
[----:B------:R-:W-:Y:S05]  /*0c10*/  BSYNC.RECONVERGENT B2 ;  /* 0x0000000000027941 */ /* 0x000fea0003800200 */
.L_x_29:
[----:B------:R-:W-:Y:S05]  /*0c20*/  BRA `(.L_x_33) ;  /* 0x0000000000207947 */ /* 0x000fea0003800000 */
.L_x_28:
[----:B------:R-:W-:-:S04]  /*0c30*/  LOP3.LUT R0, R3, 0x80000000, R0, 0x48, !PT ;  /* 0x8000000003007812 */ /* 0x000fc800078e4800 */
[----:B------:R-:W-:Y:S01]  /*0c40*/  LOP3.LUT R0, R0, 0x7f800000, RZ, 0xfc, !PT ;  /* 0x7f80000000007812 */ /* 0x000fe200078efcff */
[----:B------:R-:W-:Y:S06]  /*0c50*/  BRA `(.L_x_33) ;  /* 0x0000000000147947 */ /* 0x000fec0003800000 */
.L_x_27:
[----:B------:R-:W-:Y:S01]  /*0c60*/  LOP3.LUT R0, R3, 0x80000000, R0, 0x48, !PT ;  /* 0x8000000003007812 */ /* 0x000fe200078e4800 */
[----:B------:R-:W-:Y:S06]  /*0c70*/  BRA `(.L_x_33) ;  /* 0x00000000000c7947 */ /* 0x000fec0003800000 */
.L_x_26:
[----:B------:R-:W0:Y:S01]  /*0c80*/  MUFU.RSQ R0, -QNAN ;  /* 0xffc0000000007908 */ /* 0x000e220000001400 */
[----:B------:R-:W-:Y:S05]  /*0c90*/  BRA `(.L_x_33) ;  /* 0x0000000000047947 */ /* 0x000fea0003800000 */
.L_x_25:
[----:B------:R-:W-:-:S07]  /*0ca0*/  FADD.FTZ R0, R0, R3 ;  /* 0x0000000300007221 */ /* 0x000fce0000010000 */
.L_x_33:
[----:B------:R-:W-:Y:S05]  /*0cb0*/  BSYNC.RECONVERGENT B1 ;  /* 0x0000000000017941 */ /* 0x000fea0003800200 */
.L_x_23:
[----:B------:R-:W-:-:S04]  /*0cc0*/  IMAD.MOV.U32 R9, RZ, RZ, 0x0 ;  /* 0x00000000ff097424 */ /* 0x000fc800078e00ff */
[----:B0-----:R-:W-:Y:S05]  /*0cd0*/  RET.REL.NODEC R8 `(_Z33dense_voxelization_idx_gpu_kerneliifffiiiPKfPKiPiS3_S3_) ;  /* 0xfffffff008c87950 */ /* 0x001fea0003c3ffff */
.L_x_34:
        /* <DEDUP_REMOVED lines=10> */
.L_x_35:


//--------------------- .nv.shared.reserved.0     --------------------------
	.section	.nv.shared.reserved.0,"aw",@nobits
	.weak		__nv_reservedSMEM_offset_0_alias
	.size		__nv_reservedSMEM_offset_0_alias, 0, 64
	.other		__nv_reservedSMEM_offset_0_alias,@"STO_CUDA_RESERVED_SHARED STV_DEFAULT"
__nv_reservedSMEM_offset_0_alias:
	.zero		0
	.zero		64


//--------------------- .nv.constant0._Z34dense_voxelization_grad_gpu_kerneliiiiiPKfPKiPf --------------------------
	.section	.nv.constant0._Z34dense_voxelization_grad_gpu_kerneliiiiiPKfPKiPf,"a",@progbits
	.sectionflags	@""
	.align	4
.nv.constant0._Z34dense_voxelization_grad_gpu_kerneliiiiiPKfPKiPf:
	.zero		944


//--------------------- .nv.constant0._Z38dense_voxelization_features_gpu_kerneliiiiiPKfPfPiS2_ --------------------------
	.section	.nv.constant0._Z38dense_voxelization_features_gpu_kerneliiiiiPKfPfPiS2_,"a",@progbits
	.sectionflags	@""
	.align	4
.nv.constant0._Z38dense_voxelization_features_gpu_kerneliiiiiPKfPfPiS2_:
	.zero		952


//--------------------- .nv.constant0._Z33dense_voxelization_idx_gpu_kerneliifffiiiPKfPKiPiS3_S3_ --------------------------
	.section	.nv.constant0._Z33dense_voxelization_idx_gpu_kerneliifffiiiPKfPKiPiS3_S3_,"a",@progbits
	.sectionflags	@""
	.align	4
.nv.constant0._Z33dense_voxelization_idx_gpu_kerneliifffiiiPKfPKiPiS3_S3_:
	.zero		968


//--------------------- SYMBOLS --------------------------

	.type		.nv.reservedSmem.offset0,@object
	.size		.nv.reservedSmem.offset0,0x4
